	.target	sm_90a

	.elftype	@"ET_EXEC"


//--------------------- .note.nv.tkinfo           --------------------------
	.section	.note.nv.tkinfo,"",@"SHT_NOTE"
	.sectionflags	@"SHF_NOTE_NV_TKINFO"
	.tkinfo
        /*0018*/ 	.word	0x00000002
        /*0030*/ 	.string	""
        /*0030*/ 	.string	"ptxas"
        /*0030*/ 	.string	"Cuda compilation tools, release 13.0, V13.0.88"
        /*0030*/ 	.string	"Build cuda_13.0.r13.0/compiler.36424714_0"
        /*0030*/ 	.string	"-arch sm_90a -m 64 "



//--------------------- .note.nv.cuinfo           --------------------------
	.section	.note.nv.cuinfo,"",@"SHT_NOTE"
	.sectionflags	@"SHF_NOTE_NV_CUINFO"
        /*0018*/ 	.short	0x0002
        /*001a*/ 	.short	0x005a
        /*001c*/ 	.short	0x0082
	.zero		2


//--------------------- .nv.info                  --------------------------
	.section	.nv.info,"",@"SHT_CUDA_INFO"
	.align	4


	//----- nvinfo : EIATTR_REGCOUNT
	.align		4
        /*0000*/ 	.byte	0x04, 0x2f
        /*0002*/ 	.short	(.L_12 - .L_11)
	.align		4
.L_11:
        /*0004*/ 	.word	index@(_ZN7cutlass13device_kernelINS_4gemm6kernel13GemmUniversalIN4cute5tupleIJiiiiEEENS1_10collective13CollectiveMmaINS1_37MainloopSm90TmaGmmaWarpSpecializedFP8ILi5ENS5_IJNS4_1CILi1EEESB_SB_EEENS1_35KernelTmaWarpSpecializedCooperativeEEENS5_IJNSA_ILi256EEENSA_ILi64EEENSA_ILi128EEEEEENS_12float_e4m3_tENS5_IJlSB_lEEESJ_SK_NS4_8TiledMMAINS4_8MMA_AtomIJNS4_4SM904GMMA30MMA_64x64x32_F32E4M3E4M3_SS_TNILNSO_7ScaleInE1ELSQ_1EEEEEENS4_6LayoutINS5_IJNSA_ILi2EEESB_SB_EEENS5_IJSB_NSA_ILi0EEESW_EEEEENS5_IJNS4_10UnderscoreESZ_SZ_EEEEENS4_13SM90_TMA_LOADENS4_14ComposedLayoutINS4_7SwizzleILi3ELi4ELi3EEENS4_18smem_ptr_flag_bitsILi8EEENST_INS5_IJNSA_ILi8EEESH_EEENS5_IJSH_SB_EEEEEEEvNS4_8identityES12_S1C_vS1D_EENS_8epilogue10collective6detail29Sm90TmaWarpSpecializedAdapterINS1G_15DefaultEpilogueISJ_SK_SK_NS1F_6thread17LinearCombinationISJ_Li1EffLNS1K_9ScaleType4KindE0ELNS_15FloatRoundStyleE2ESJ_EENS1_15EpilogueDefaultEEEEEvvEEEEvNT_6ParamsE)
        /*0008*/ 	.word	0x000000a8


	//----- nvinfo : EIATTR_FRAME_SIZE
	.align		4
.L_12:
        /*000c*/ 	.byte	0x04, 0x11
        /*000e*/ 	.short	(.L_14 - .L_13)
	.align		4
.L_13:
        /*0010*/ 	.word	index@(_ZN7cutlass13device_kernelINS_4gemm6kernel13GemmUniversalIN4cute5tupleIJiiiiEEENS1_10collective13CollectiveMmaINS1_37MainloopSm90TmaGmmaWarpSpecializedFP8ILi5ENS5_IJNS4_1CILi1EEESB_SB_EEENS1_35KernelTmaWarpSpecializedCooperativeEEENS5_IJNSA_ILi256EEENSA_ILi64EEENSA_ILi128EEEEEENS_12float_e4m3_tENS5_IJlSB_lEEESJ_SK_NS4_8TiledMMAINS4_8MMA_AtomIJNS4_4SM904GMMA30MMA_64x64x32_F32E4M3E4M3_SS_TNILNSO_7ScaleInE1ELSQ_1EEEEEENS4_6LayoutINS5_IJNSA_ILi2EEESB_SB_EEENS5_IJSB_NSA_ILi0EEESW_EEEEENS5_IJNS4_10UnderscoreESZ_SZ_EEEEENS4_13SM90_TMA_LOADENS4_14ComposedLayoutINS4_7SwizzleILi3ELi4ELi3EEENS4_18smem_ptr_flag_bitsILi8EEENST_INS5_IJNSA_ILi8EEESH_EEENS5_IJSH_SB_EEEEEEEvNS4_8identityES12_S1C_vS1D_EENS_8epilogue10collective6detail29Sm90TmaWarpSpecializedAdapterINS1G_15DefaultEpilogueISJ_SK_SK_NS1F_6thread17LinearCombinationISJ_Li1EffLNS1K_9ScaleType4KindE0ELNS_15FloatRoundStyleE2ESJ_EENS1_15EpilogueDefaultEEEEEvvEEEEvNT_6ParamsE)
        /*0014*/ 	.word	0x00000000


	//----- nvinfo : EIATTR_MIN_STACK_SIZE
	.align		4
.L_14:
        /*0018*/ 	.byte	0x04, 0x12
        /*001a*/ 	.short	(.L_16 - .L_15)
	.align		4
.L_15:
        /*001c*/ 	.word	index@(_ZN7cutlass13device_kernelINS_4gemm6kernel13GemmUniversalIN4cute5tupleIJiiiiEEENS1_10collective13CollectiveMmaINS1_37MainloopSm90TmaGmmaWarpSpecializedFP8ILi5ENS5_IJNS4_1CILi1EEESB_SB_EEENS1_35KernelTmaWarpSpecializedCooperativeEEENS5_IJNSA_ILi256EEENSA_ILi64EEENSA_ILi128EEEEEENS_12float_e4m3_tENS5_IJlSB_lEEESJ_SK_NS4_8TiledMMAINS4_8MMA_AtomIJNS4_4SM904GMMA30MMA_64x64x32_F32E4M3E4M3_SS_TNILNSO_7ScaleInE1ELSQ_1EEEEEENS4_6LayoutINS5_IJNSA_ILi2EEESB_SB_EEENS5_IJSB_NSA_ILi0EEESW_EEEEENS5_IJNS4_10UnderscoreESZ_SZ_EEEEENS4_13SM90_TMA_LOADENS4_14ComposedLayoutINS4_7SwizzleILi3ELi4ELi3EEENS4_18smem_ptr_flag_bitsILi8EEENST_INS5_IJNSA_ILi8EEESH_EEENS5_IJSH_SB_EEEEEEEvNS4_8identityES12_S1C_vS1D_EENS_8epilogue10collective6detail29Sm90TmaWarpSpecializedAdapterINS1G_15DefaultEpilogueISJ_SK_SK_NS1F_6thread17LinearCombinationISJ_Li1EffLNS1K_9ScaleType4KindE0ELNS_15FloatRoundStyleE2ESJ_EENS1_15EpilogueDefaultEEEEEvvEEEEvNT_6ParamsE)
        /*0020*/ 	.word	0x00000000
.L_16:


//--------------------- .nv.compat                --------------------------
	.section	.nv.compat,"",@"SHT_CUDA_COMPAT_INFO"
	.align	4
        /*0000*/ 	.byte	0x02, 0x09, 0x01, 0x00, 0x02, 0x02, 0x04, 0x00, 0x02, 0x05, 0x05, 0x00, 0x03, 0x07, 0x01, 0x01
        /*0010*/ 	.byte	0x02, 0x03, 0x01, 0x00, 0x02, 0x06, 0x01, 0x00, 0x04, 0x0b, 0x08, 0x00, 0x00, 0x00, 0x00, 0x00
        /*0020*/ 	.byte	0x00, 0x00, 0x00, 0x00


//--------------------- .nv.info._ZN7cutlass13device_kernelINS_4gemm6kernel13GemmUniversalIN4cute5tupleIJiiiiEEENS1_10collective13CollectiveMmaINS1_37MainloopSm90TmaGmmaWarpSpecializedFP8ILi5ENS5_IJNS4_1CILi1EEESB_SB_EEENS1_35KernelTmaWarpSpecializedCooperativeEEENS5_IJNSA_ILi256EEENSA_ILi64EEENSA_ILi128EEEEEENS_12float_e4m3_tENS5_IJlSB_lEEESJ_SK_NS4_8TiledMMAINS4_8MMA_AtomIJNS4_4SM904GMMA30MMA_64x64x32_F32E4M3E4M3_SS_TNILNSO_7ScaleInE1ELSQ_1EEEEEENS4_6LayoutINS5_IJNSA_ILi2EEESB_SB_EEENS5_IJSB_NSA_ILi0EEESW_EEEEENS5_IJNS4_10UnderscoreESZ_SZ_EEEEENS4_13SM90_TMA_LOADENS4_14ComposedLayoutINS4_7SwizzleILi3ELi4ELi3EEENS4_18smem_ptr_flag_bitsILi8EEENST_INS5_IJNSA_ILi8EEESH_EEENS5_IJSH_SB_EEEEEEEvNS4_8identityES12_S1C_vS1D_EENS_8epilogue10collective6detail29Sm90TmaWarpSpecializedAdapterINS1G_15DefaultEpilogueISJ_SK_SK_NS1F_6thread17LinearCombinationISJ_Li1EffLNS1K_9ScaleType4KindE0ELNS_15FloatRoundStyleE2ESJ_EENS1_15EpilogueDefaultEEEEEvvEEEEvNT_6ParamsE --------------------------
	.section	.nv.info._ZN7cutlass13device_kernelINS_4gemm6kernel13GemmUniversalIN4cute5tupleIJiiiiEEENS1_10collective13CollectiveMmaINS1_37MainloopSm90TmaGmmaWarpSpecializedFP8ILi5ENS5_IJNS4_1CILi1EEESB_SB_EEENS1_35KernelTmaWarpSpecializedCooperativeEEENS5_IJNSA_ILi256EEENSA_ILi64EEENSA_ILi128EEEEEENS_12float_e4m3_tENS5_IJlSB_lEEESJ_SK_NS4_8TiledMMAINS4_8MMA_AtomIJNS4_4SM904GMMA30MMA_64x64x32_F32E4M3E4M3_SS_TNILNSO_7ScaleInE1ELSQ_1EEEEEENS4_6LayoutINS5_IJNSA_ILi2EEESB_SB_EEENS5_IJSB_NSA_ILi0EEESW_EEEEENS5_IJNS4_10UnderscoreESZ_SZ_EEEEENS4_13SM90_TMA_LOADENS4_14ComposedLayoutINS4_7SwizzleILi3ELi4ELi3EEENS4_18smem_ptr_flag_bitsILi8EEENST_INS5_IJNSA_ILi8EEESH_EEENS5_IJSH_SB_EEEEEEEvNS4_8identityES12_S1C_vS1D_EENS_8epilogue10collective6detail29Sm90TmaWarpSpecializedAdapterINS1G_15DefaultEpilogueISJ_SK_SK_NS1F_6thread17LinearCombinationISJ_Li1EffLNS1K_9ScaleType4KindE0ELNS_15FloatRoundStyleE2ESJ_EENS1_15EpilogueDefaultEEEEEvvEEEEvNT_6ParamsE,"",@"SHT_CUDA_INFO"
	.sectionflags	@""
	.align	4


	//----- nvinfo : EIATTR_CUDA_API_VERSION
	.align		4
        /*0000*/ 	.byte	0x04, 0x37
        /*0002*/ 	.short	(.L_18 - .L_17)
.L_17:
        /*0004*/ 	.word	0x00000082


	//----- nvinfo : EIATTR_KPARAM_INFO
	.align		4
.L_18:
        /*0008*/ 	.byte	0x04, 0x17
        /*000a*/ 	.short	(.L_20 - .L_19)
.L_19:
        /*000c*/ 	.word	0x00000000
        /*0010*/ 	.short	0x0000
        /*0012*/ 	.short	0x0070
        /*0014*/ 	.byte	0x00, 0xf0, 0x01, 0x10


	//----- nvinfo : EIATTR_SPARSE_MMA_MASK
	.align		4
.L_20:
        /*0018*/ 	.byte	0x03, 0x50
        /*001a*/ 	.short	0x0000


	//----- nvinfo : EIATTR_MAXREG_COUNT
	.align		4
        /*001c*/ 	.byte	0x03, 0x1b
        /*001e*/ 	.short	0x00a8


	//----- nvinfo : EIATTR_NUM_BARRIERS
	.align		4
        /*0020*/ 	.byte	0x02, 0x4c
        /*0022*/ 	.byte	0x01
	.zero		1


	//----- nvinfo : EIATTR_MERCURY_ISA_VERSION
	.align		4
        /*0024*/ 	.byte	0x03, 0x5f
        /*0026*/ 	.short	0x0101


	//----- nvinfo : EIATTR_INT_WARP_WIDE_INSTR_OFFSETS
	.align		4
        /*0028*/ 	.byte	0x04, 0x31
        /*002a*/ 	.short	(.L_22 - .L_21)


	//   ....[0]....
.L_21:
        /*002c*/ 	.word	0x000003f0


	//   ....[1]....
        /*0030*/ 	.word	0x00000400


	//   ....[2]....
        /*0034*/ 	.word	0x000004f0


	//----- nvinfo : EIATTR_COOP_GROUP_MASK_REGIDS
	.align		4
.L_22:
        /*0038*/ 	.byte	0x04, 0x29
        /*003a*/ 	.short	(.L_24 - .L_23)


	//   ....[0]....
.L_23:
        /*003c*/ 	.word	0xffffffff


	//   ....[1]....
        /*0040*/ 	.word	0xffffffff


	//   ....[2]....
        /*0044*/ 	.word	0xffffffff


	//   ....[3]....
        /*0048*/ 	.word	0xffffffff


	//   ....[4]....
        /*004c*/ 	.word	0xffffffff


	//----- nvinfo : EIATTR_COOP_GROUP_INSTR_OFFSETS
	.align		4
.L_24:
        /*0050*/ 	.byte	0x04, 0x28
        /*0052*/ 	.short	(.L_26 - .L_25)


	//   ....[0]....
.L_25:
        /*0054*/ 	.word	0x00000060


	//   ....[1]....
        /*0058*/ 	.word	0x00000070


	//   ....[2]....
        /*005c*/ 	.word	0x00000130


	//   ....[3]....
        /*0060*/ 	.word	0x000002e0


	//   ....[4]....
        /*0064*/ 	.word	0x00000fe0


	//----- nvinfo : EIATTR_REG_RECONFIG
	.align		4
.L_26:
        /*0068*/ 	.byte	0x01, 0x54
	.zero		2


	//----- nvinfo : EIATTR_MBARRIER_INSTR_OFFSETS
	.align		4
        /*006c*/ 	.byte	0x04, 0x39
        /*006e*/ 	.short	(.L_28 - .L_27)


	//   ....[0]....
.L_27:
        /*0070*/ 	.word	0x00000230
        /*0074*/ 	.word	0x000000ff
        /*0078*/ 	.word	0x00000000
        /*007c*/ 	.short	0x0100
        /*007e*/ 	.byte	0x08
	.zero		1


	//   ....[1]....
        /*0080*/ 	.word	0x00000240
        /*0084*/ 	.word	0x000000ff
        /*0088*/ 	.word	0x00000028
        /*008c*/ 	.short	0x0100
        /*008e*/ 	.byte	0x08
	.zero		1


	//   ....[2]....
        /*0090*/ 	.word	0x00000250
        /*0094*/ 	.word	0x000000ff
        /*0098*/ 	.word	0x00000008
        /*009c*/ 	.short	0x0100
        /*009e*/ 	.byte	0x08
	.zero		1


	//   ....[3]....
        /*00a0*/ 	.word	0x00000260
        /*00a4*/ 	.word	0x000000ff
        /*00a8*/ 	.word	0x00000030
        /*00ac*/ 	.short	0x0100
        /*00ae*/ 	.byte	0x08
	.zero		1


	//   ....[4]....
        /*00b0*/ 	.word	0x00000270
        /*00b4*/ 	.word	0x000000ff
        /*00b8*/ 	.word	0x00000010
        /*00bc*/ 	.short	0x0100
        /*00be*/ 	.byte	0x08
	.zero		1


	//   ....[5]....
        /*00c0*/ 	.word	0x00000280
        /*00c4*/ 	.word	0x000000ff
        /*00c8*/ 	.word	0x00000038
        /*00cc*/ 	.short	0x0100
        /*00ce*/ 	.byte	0x08
	.zero		1


	//   ....[6]....
        /*00d0*/ 	.word	0x00000290
        /*00d4*/ 	.word	0x000000ff
        /*00d8*/ 	.word	0x00000018
        /*00dc*/ 	.short	0x0100
        /*00de*/ 	.byte	0x08
	.zero		1


	//   ....[7]....
        /*00e0*/ 	.word	0x000002a0
        /*00e4*/ 	.word	0x000000ff
        /*00e8*/ 	.word	0x00000040
        /*00ec*/ 	.short	0x0100
        /*00ee*/ 	.byte	0x08
	.zero		1


	//   ....[8]....
        /*00f0*/ 	.word	0x000002b0
        /*00f4*/ 	.word	0x000000ff
        /*00f8*/ 	.word	0x00000020
        /*00fc*/ 	.short	0x0100
        /*00fe*/ 	.byte	0x08
	.zero		1


	//   ....[9]....
        /*0100*/ 	.word	0x000002c0
        /*0104*/ 	.word	0x000000ff
        /*0108*/ 	.word	0x00000048
        /*010c*/ 	.short	0x0100
        /*010e*/ 	.byte	0x08
	.zero		1


	//   ....[10]....
        /*0110*/ 	.word	0x00000540
        /*0114*/ 	.word	0x000000ff
        /*0118*/ 	.word	0x00000060
        /*011c*/ 	.short	0x0100
        /*011e*/ 	.byte	0x06
	.zero		1


	//   ....[11]....
        /*0120*/ 	.word	0x000005a0
        /*0124*/ 	.word	0x000000ff
        /*0128*/ 	.word	0x00000068
        /*012c*/ 	.short	0x0100
        /*012e*/ 	.byte	0x06
	.zero		1


	//   ....[12]....
        /*0130*/ 	.word	0x00001510
        /*0134*/ 	.word	0x000000ff
        /*0138*/ 	.word	0x00000000
        /*013c*/ 	.short	0x010a
        /*013e*/ 	.byte	0x06
	.zero		1


	//   ....[13]....
        /*0140*/ 	.word	0x00001550
        /*0144*/ 	.word	0x000000ff
        /*0148*/ 	.word	0x00000000
        /*014c*/ 	.short	0x010a
        /*014e*/ 	.byte	0x06
	.zero		1


	//   ....[14]....
        /*0150*/ 	.word	0x00002040
        /*0154*/ 	.word	0x000000ff
        /*0158*/ 	.word	0x00000000
        /*015c*/ 	.short	0x010a
        /*015e*/ 	.byte	0x0e
	.zero		1


	//   ....[15]....
        /*0160*/ 	.word	0x00002080
        /*0164*/ 	.word	0x000000ff
        /*0168*/ 	.word	0x00000000
        /*016c*/ 	.short	0x010a
        /*016e*/ 	.byte	0x0e
	.zero		1


	//   ....[16]....
        /*0170*/ 	.word	0x00002870
        /*0174*/ 	.word	0x000000ff
        /*0178*/ 	.word	0x00000000
        /*017c*/ 	.short	0x0101
        /*017e*/ 	.byte	0x08
	.zero		1


	//   ....[17]....
        /*0180*/ 	.word	0x00002ec0
        /*0184*/ 	.word	0x000000ff
        /*0188*/ 	.word	0x00000000
        /*018c*/ 	.short	0x0101
        /*018e*/ 	.byte	0x08
	.zero		1


	//   ....[18]....
        /*0190*/ 	.word	0x000089d0
        /*0194*/ 	.word	0x00000013
        /*0198*/ 	.word	0x00000028
        /*019c*/ 	.short	0x010a
        /*019e*/ 	.byte	0x3f
	.zero		1


	//   ....[19]....
        /*01a0*/ 	.word	0x00008d70
        /*01a4*/ 	.word	0x00000008
        /*01a8*/ 	.word	0x00000068
        /*01ac*/ 	.short	0x0101
        /*01ae*/ 	.byte	0x3f
	.zero		1


	//   ....[20]....
        /*01b0*/ 	.word	0x00009480
        /*01b4*/ 	.word	0x00000006
        /*01b8*/ 	.word	0x00000000
        /*01bc*/ 	.short	0x010a
        /*01be*/ 	.byte	0x3f
	.zero		1


	//   ....[21]....
        /*01c0*/ 	.word	0x00009500
        /*01c4*/ 	.word	0x00000007
        /*01c8*/ 	.word	0x00000000
        /*01cc*/ 	.short	0x010a
        /*01ce*/ 	.byte	0x3f
	.zero		1


	//   ....[22]....
        /*01d0*/ 	.word	0x00009590
        /*01d4*/ 	.word	0x0000000a
        /*01d8*/ 	.word	0x00000000
        /*01dc*/ 	.short	0x010a
        /*01de*/ 	.byte	0x3f
	.zero		1


	//   ....[23]....
        /*01e0*/ 	.word	0x00009620
        /*01e4*/ 	.word	0x0000000b
        /*01e8*/ 	.word	0x00000000
        /*01ec*/ 	.short	0x010a
        /*01ee*/ 	.byte	0x3f
	.zero		1


	//   ....[24]....
        /*01f0*/ 	.word	0x000096b0
        /*01f4*/ 	.word	0x00000003
        /*01f8*/ 	.word	0x00000000
        /*01fc*/ 	.short	0x010a
        /*01fe*/ 	.byte	0x3f
	.zero		1


	//   ....[25]....
        /*0200*/ 	.word	0x00009720
        /*0204*/ 	.word	0x0000000b
        /*0208*/ 	.word	0x00000000
        /*020c*/ 	.short	0x010a
        /*020e*/ 	.byte	0x3f
	.zero		1


	//   ....[26]....
        /*0210*/ 	.word	0x00009780
        /*0214*/ 	.word	0x0000000c
        /*0218*/ 	.word	0x00000000
        /*021c*/ 	.short	0x010a
        /*021e*/ 	.byte	0x3f
	.zero		1


	//   ....[27]....
        /*0220*/ 	.word	0x00009850
        /*0224*/ 	.word	0x00000013
        /*0228*/ 	.word	0x00000028
        /*022c*/ 	.short	0x010a
        /*022e*/ 	.byte	0x3f
	.zero		1


	//   ....[28]....
        /*0230*/ 	.word	0x00009930
        /*0234*/ 	.word	0x00000006
        /*0238*/ 	.word	0x00000000
        /*023c*/ 	.short	0x010a
        /*023e*/ 	.byte	0x3f
	.zero		1


	//   ....[29]....
        /*0240*/ 	.word	0x00009980
        /*0244*/ 	.word	0x00000007
        /*0248*/ 	.word	0x00000000
        /*024c*/ 	.short	0x010a
        /*024e*/ 	.byte	0x3f
	.zero		1


	//   ....[30]....
        /*0250*/ 	.word	0x000099d0
        /*0254*/ 	.word	0x0000000a
        /*0258*/ 	.word	0x00000000
        /*025c*/ 	.short	0x010a
        /*025e*/ 	.byte	0x3f
	.zero		1


	//   ....[31]....
        /*0260*/ 	.word	0x00009a20
        /*0264*/ 	.word	0x0000000b
        /*0268*/ 	.word	0x00000000
        /*026c*/ 	.short	0x010a
        /*026e*/ 	.byte	0x3f
	.zero		1


	//----- nvinfo : EIATTR_NUM_MBARRIERS
	.align		4
.L_28:
        /*0270*/ 	.byte	0x03, 0x38
        /*0272*/ 	.short	0x000c


	//----- nvinfo : EIATTR_EXIT_INSTR_OFFSETS
	.align		4
        /*0274*/ 	.byte	0x04, 0x1c
        /*0276*/ 	.short	(.L_30 - .L_29)


	//   ....[0]....
.L_29:
        /*0278*/ 	.word	0x000005f0


	//   ....[1]....
        /*027c*/ 	.word	0x00000eb0


	//   ....[2]....
        /*0280*/ 	.word	0x00008040


	//   ....[3]....
        /*0284*/ 	.word	0x00008670


	//   ....[4]....
        /*0288*/ 	.word	0x00009700


	//----- nvinfo : EIATTR_MAX_THREADS
	.align		4
.L_30:
        /*028c*/ 	.byte	0x04, 0x05
        /*028e*/ 	.short	(.L_32 - .L_31)
.L_31:
        /*0290*/ 	.word	0x00000180
        /*0294*/ 	.word	0x00000001
        /*0298*/ 	.word	0x00000001


	//----- nvinfo : EIATTR_CRS_STACK_SIZE
	.align		4
.L_32:
        /*029c*/ 	.byte	0x04, 0x1e
        /*029e*/ 	.short	(.L_34 - .L_33)
.L_33:
        /*02a0*/ 	.word	0x00000000


	//----- nvinfo : EIATTR_CBANK_PARAM_SIZE
	.align		4
.L_34:
        /*02a4*/ 	.byte	0x03, 0x19
        /*02a6*/ 	.short	0x0470


	//----- nvinfo : EIATTR_PARAM_CBANK
	.align		4
        /*02a8*/ 	.byte	0x04, 0x0a
        /*02aa*/ 	.short	(.L_36 - .L_35)
	.align		4
.L_35:
        /*02ac*/ 	.word	index@(.nv.constant0._ZN7cutlass13device_kernelINS_4gemm6kernel13GemmUniversalIN4cute5tupleIJiiiiEEENS1_10collective13CollectiveMmaINS1_37MainloopSm90TmaGmmaWarpSpecializedFP8ILi5ENS5_IJNS4_1CILi1EEESB_SB_EEENS1_35KernelTmaWarpSpecializedCooperativeEEENS5_IJNSA_ILi256EEENSA_ILi64EEENSA_ILi128EEEEEENS_12float_e4m3_tENS5_IJlSB_lEEESJ_SK_NS4_8TiledMMAINS4_8MMA_AtomIJNS4_4SM904GMMA30MMA_64x64x32_F32E4M3E4M3_SS_TNILNSO_7ScaleInE1ELSQ_1EEEEEENS4_6LayoutINS5_IJNSA_ILi2EEESB_SB_EEENS5_IJSB_NSA_ILi0EEESW_EEEEENS5_IJNS4_10UnderscoreESZ_SZ_EEEEENS4_13SM90_TMA_LOADENS4_14ComposedLayoutINS4_7SwizzleILi3ELi4ELi3EEENS4_18smem_ptr_flag_bitsILi8EEENST_INS5_IJNSA_ILi8EEESH_EEENS5_IJSH_SB_EEEEEEEvNS4_8identityES12_S1C_vS1D_EENS_8epilogue10collective6detail29Sm90TmaWarpSpecializedAdapterINS1G_15DefaultEpilogueISJ_SK_SK_NS1F_6thread17LinearCombinationISJ_Li1EffLNS1K_9ScaleType4KindE0ELNS_15FloatRoundStyleE2ESJ_EENS1_15EpilogueDefaultEEEEEvvEEEEvNT_6ParamsE)
        /*02b0*/ 	.short	0x0210
        /*02b2*/ 	.short	0x0470


	//----- nvinfo : EIATTR_SW_WAR
	.align		4
.L_36:
        /*02b4*/ 	.byte	0x04, 0x36
        /*02b6*/ 	.short	(.L_38 - .L_37)
.L_37:
        /*02b8*/ 	.word	0x00000008
.L_38:


//--------------------- .nv.callgraph             --------------------------
	.section	.nv.callgraph,"",@"SHT_CUDA_CALLGRAPH"
	.align	4
	.sectionentsize	8
	.align		4
        /*0000*/ 	.word	0x00000000
	.align		4
        /*0004*/ 	.word	0xffffffff
	.align		4
        /*0008*/ 	.word	0x00000000
	.align		4
        /*000c*/ 	.word	0xfffffffe
	.align		4
        /*0010*/ 	.word	0x00000000
	.align		4
        /*0014*/ 	.word	0xfffffffd
	.align		4
        /*0018*/ 	.word	0x00000000
	.align		4
        /*001c*/ 	.word	0xfffffffc


//--------------------- .nv.constant4             --------------------------
	.section	.nv.constant4,"a",@progbits
	.align	8
	.align		8
.nv.constant4:
        /*0000*/ 	.dword	_ZN39_INTERNAL_dfb78a76_4_k_cu_2b6bbba2_47774cuda3std3__45__cpo5beginE
	.align		8
        /*0008*/ 	.dword	_ZN39_INTERNAL_dfb78a76_4_k_cu_2b6bbba2_47774cuda3std3__45__cpo3endE
	.align		8
        /*0010*/ 	.dword	_ZN39_INTERNAL_dfb78a76_4_k_cu_2b6bbba2_47774cuda3std3__45__cpo6cbeginE
	.align		8
        /*0018*/ 	.dword	_ZN39_INTERNAL_dfb78a76_4_k_cu_2b6bbba2_47774cuda3std3__45__cpo4cendE
	.align		8
        /*0020*/ 	.dword	_ZN39_INTERNAL_dfb78a76_4_k_cu_2b6bbba2_47774cuda3std3__441_GLOBAL__N__dfb78a76_4_k_cu_2b6bbba2_47776ignoreE
	.align		8
        /*0028*/ 	.dword	_ZN39_INTERNAL_dfb78a76_4_k_cu_2b6bbba2_47774cuda3std3__419piecewise_constructE
	.align		8
        /*0030*/ 	.dword	_ZN39_INTERNAL_dfb78a76_4_k_cu_2b6bbba2_47774cuda3std3__48in_placeE
	.align		8
        /*0038*/ 	.dword	_ZN39_INTERNAL_dfb78a76_4_k_cu_2b6bbba2_47774cuda3std6ranges3__45__cpo4swapE
	.align		8
        /*0040*/ 	.dword	_ZN39_INTERNAL_dfb78a76_4_k_cu_2b6bbba2_47774cuda3std6ranges3__45__cpo9iter_moveE
	.align		8
        /*0048*/ 	.dword	_ZN39_INTERNAL_dfb78a76_4_k_cu_2b6bbba2_47774cute7productE
	.align		8
        /*0050*/ 	.dword	_ZN39_INTERNAL_dfb78a76_4_k_cu_2b6bbba2_47774cute1_E


//--------------------- .text._ZN7cutlass13device_kernelINS_4gemm6kernel13GemmUniversalIN4cute5tupleIJiiiiEEENS1_10collective13CollectiveMmaINS1_37MainloopSm90TmaGmmaWarpSpecializedFP8ILi5ENS5_IJNS4_1CILi1EEESB_SB_EEENS1_35KernelTmaWarpSpecializedCooperativeEEENS5_IJNSA_ILi256EEENSA_ILi64EEENSA_ILi128EEEEEENS_12float_e4m3_tENS5_IJlSB_lEEESJ_SK_NS4_8TiledMMAINS4_8MMA_AtomIJNS4_4SM904GMMA30MMA_64x64x32_F32E4M3E4M3_SS_TNILNSO_7ScaleInE1ELSQ_1EEEEEENS4_6LayoutINS5_IJNSA_ILi2EEESB_SB_EEENS5_IJSB_NSA_ILi0EEESW_EEEEENS5_IJNS4_10UnderscoreESZ_SZ_EEEEENS4_13SM90_TMA_LOADENS4_14ComposedLayoutINS4_7SwizzleILi3ELi4ELi3EEENS4_18smem_ptr_flag_bitsILi8EEENST_INS5_IJNSA_ILi8EEESH_EEENS5_IJSH_SB_EEEEEEEvNS4_8identityES12_S1C_vS1D_EENS_8epilogue10collective6detail29Sm90TmaWarpSpecializedAdapterINS1G_15DefaultEpilogueISJ_SK_SK_NS1F_6thread17LinearCombinationISJ_Li1EffLNS1K_9ScaleType4KindE0ELNS_15FloatRoundStyleE2ESJ_EENS1_15EpilogueDefaultEEEEEvvEEEEvNT_6ParamsE --------------------------
	.section	.text._ZN7cutlass13device_kernelINS_4gemm6kernel13GemmUniversalIN4cute5tupleIJiiiiEEENS1_10collective13CollectiveMmaINS1_37MainloopSm90TmaGmmaWarpSpecializedFP8ILi5ENS5_IJNS4_1CILi1EEESB_SB_EEENS1_35KernelTmaWarpSpecializedCooperativeEEENS5_IJNSA_ILi256EEENSA_ILi64EEENSA_ILi128EEEEEENS_12float_e4m3_tENS5_IJlSB_lEEESJ_SK_NS4_8TiledMMAINS4_8MMA_AtomIJNS4_4SM904GMMA30MMA_64x64x32_F32E4M3E4M3_SS_TNILNSO_7ScaleInE1ELSQ_1EEEEEENS4_6LayoutINS5_IJNSA_ILi2EEESB_SB_EEENS5_IJSB_NSA_ILi0EEESW_EEEEENS5_IJNS4_10UnderscoreESZ_SZ_EEEEENS4_13SM90_TMA_LOADENS4_14ComposedLayoutINS4_7SwizzleILi3ELi4ELi3EEENS4_18smem_ptr_flag_bitsILi8EEENST_INS5_IJNSA_ILi8EEESH_EEENS5_IJSH_SB_EEEEEEEvNS4_8identityES12_S1C_vS1D_EENS_8epilogue10collective6detail29Sm90TmaWarpSpecializedAdapterINS1G_15DefaultEpilogueISJ_SK_SK_NS1F_6thread17LinearCombinationISJ_Li1EffLNS1K_9ScaleType4KindE0ELNS_15FloatRoundStyleE2ESJ_EENS1_15EpilogueDefaultEEEEEvvEEEEvNT_6ParamsE,"ax",@progbits
	.align	128
.text._ZN7cutlass13device_kernelINS_4gemm6kernel13GemmUniversalIN4cute5tupleIJiiiiEEENS1_10collective13CollectiveMmaINS1_37MainloopSm90TmaGmmaWarpSpecializedFP8ILi5ENS5_IJNS4_1CILi1EEESB_SB_EEENS1_35KernelTmaWarpSpecializedCooperativeEEENS5_IJNSA_ILi256EEENSA_ILi64EEENSA_ILi128EEEEEENS_12float_e4m3_tENS5_IJlSB_lEEESJ_SK_NS4_8TiledMMAINS4_8MMA_AtomIJNS4_4SM904GMMA30MMA_64x64x32_F32E4M3E4M3_SS_TNILNSO_7ScaleInE1ELSQ_1EEEEEENS4_6LayoutINS5_IJNSA_ILi2EEESB_SB_EEENS5_IJSB_NSA_ILi0EEESW_EEEEENS5_IJNS4_10UnderscoreESZ_SZ_EEEEENS4_13SM90_TMA_LOADENS4_14ComposedLayoutINS4_7SwizzleILi3ELi4ELi3EEENS4_18smem_ptr_flag_bitsILi8EEENST_INS5_IJNSA_ILi8EEESH_EEENS5_IJSH_SB_EEEEEEEvNS4_8identityES12_S1C_vS1D_EENS_8epilogue10collective6detail29Sm90TmaWarpSpecializedAdapterINS1G_15DefaultEpilogueISJ_SK_SK_NS1F_6thread17LinearCombinationISJ_Li1EffLNS1K_9ScaleType4KindE0ELNS_15FloatRoundStyleE2ESJ_EENS1_15EpilogueDefaultEEEEEvvEEEEvNT_6ParamsE:
        .type           _ZN7cutlass13device_kernelINS_4gemm6kernel13GemmUniversalIN4cute5tupleIJiiiiEEENS1_10collective13CollectiveMmaINS1_37MainloopSm90TmaGmmaWarpSpecializedFP8ILi5ENS5_IJNS4_1CILi1EEESB_SB_EEENS1_35KernelTmaWarpSpecializedCooperativeEEENS5_IJNSA_ILi256EEENSA_ILi64EEENSA_ILi128EEEEEENS_12float_e4m3_tENS5_IJlSB_lEEESJ_SK_NS4_8TiledMMAINS4_8MMA_AtomIJNS4_4SM904GMMA30MMA_64x64x32_F32E4M3E4M3_SS_TNILNSO_7ScaleInE1ELSQ_1EEEEEENS4_6LayoutINS5_IJNSA_ILi2EEESB_SB_EEENS5_IJSB_NSA_ILi0EEESW_EEEEENS5_IJNS4_10UnderscoreESZ_SZ_EEEEENS4_13SM90_TMA_LOADENS4_14ComposedLayoutINS4_7SwizzleILi3ELi4ELi3EEENS4_18smem_ptr_flag_bitsILi8EEENST_INS5_IJNSA_ILi8EEESH_EEENS5_IJSH_SB_EEEEEEEvNS4_8identityES12_S1C_vS1D_EENS_8epilogue10collective6detail29Sm90TmaWarpSpecializedAdapterINS1G_15DefaultEpilogueISJ_SK_SK_NS1F_6thread17LinearCombinationISJ_Li1EffLNS1K_9ScaleType4KindE0ELNS_15FloatRoundStyleE2ESJ_EENS1_15EpilogueDefaultEEEEEvvEEEEvNT_6ParamsE,@function
        .size           _ZN7cutlass13device_kernelINS_4gemm6kernel13GemmUniversalIN4cute5tupleIJiiiiEEENS1_10collective13CollectiveMmaINS1_37MainloopSm90TmaGmmaWarpSpecializedFP8ILi5ENS5_IJNS4_1CILi1EEESB_SB_EEENS1_35KernelTmaWarpSpecializedCooperativeEEENS5_IJNSA_ILi256EEENSA_ILi64EEENSA_ILi128EEEEEENS_12float_e4m3_tENS5_IJlSB_lEEESJ_SK_NS4_8TiledMMAINS4_8MMA_AtomIJNS4_4SM904GMMA30MMA_64x64x32_F32E4M3E4M3_SS_TNILNSO_7ScaleInE1ELSQ_1EEEEEENS4_6LayoutINS5_IJNSA_ILi2EEESB_SB_EEENS5_IJSB_NSA_ILi0EEESW_EEEEENS5_IJNS4_10UnderscoreESZ_SZ_EEEEENS4_13SM90_TMA_LOADENS4_14ComposedLayoutINS4_7SwizzleILi3ELi4ELi3EEENS4_18smem_ptr_flag_bitsILi8EEENST_INS5_IJNSA_ILi8EEESH_EEENS5_IJSH_SB_EEEEEEEvNS4_8identityES12_S1C_vS1D_EENS_8epilogue10collective6detail29Sm90TmaWarpSpecializedAdapterINS1G_15DefaultEpilogueISJ_SK_SK_NS1F_6thread17LinearCombinationISJ_Li1EffLNS1K_9ScaleType4KindE0ELNS_15FloatRoundStyleE2ESJ_EENS1_15EpilogueDefaultEEEEEvvEEEEvNT_6ParamsE,(.L_x_203 - _ZN7cutlass13device_kernelINS_4gemm6kernel13GemmUniversalIN4cute5tupleIJiiiiEEENS1_10collective13CollectiveMmaINS1_37MainloopSm90TmaGmmaWarpSpecializedFP8ILi5ENS5_IJNS4_1CILi1EEESB_SB_EEENS1_35KernelTmaWarpSpecializedCooperativeEEENS5_IJNSA_ILi256EEENSA_ILi64EEENSA_ILi128EEEEEENS_12float_e4m3_tENS5_IJlSB_lEEESJ_SK_NS4_8TiledMMAINS4_8MMA_AtomIJNS4_4SM904GMMA30MMA_64x64x32_F32E4M3E4M3_SS_TNILNSO_7ScaleInE1ELSQ_1EEEEEENS4_6LayoutINS5_IJNSA_ILi2EEESB_SB_EEENS5_IJSB_NSA_ILi0EEESW_EEEEENS5_IJNS4_10UnderscoreESZ_SZ_EEEEENS4_13SM90_TMA_LOADENS4_14ComposedLayoutINS4_7SwizzleILi3ELi4ELi3EEENS4_18smem_ptr_flag_bitsILi8EEENST_INS5_IJNSA_ILi8EEESH_EEENS5_IJSH_SB_EEEEEEEvNS4_8identityES12_S1C_vS1D_EENS_8epilogue10collective6detail29Sm90TmaWarpSpecializedAdapterINS1G_15DefaultEpilogueISJ_SK_SK_NS1F_6thread17LinearCombinationISJ_Li1EffLNS1K_9ScaleType4KindE0ELNS_15FloatRoundStyleE2ESJ_EENS1_15EpilogueDefaultEEEEEvvEEEEvNT_6ParamsE)
        .other          _ZN7cutlass13device_kernelINS_4gemm6kernel13GemmUniversalIN4cute5tupleIJiiiiEEENS1_10collective13CollectiveMmaINS1_37MainloopSm90TmaGmmaWarpSpecializedFP8ILi5ENS5_IJNS4_1CILi1EEESB_SB_EEENS1_35KernelTmaWarpSpecializedCooperativeEEENS5_IJNSA_ILi256EEENSA_ILi64EEENSA_ILi128EEEEEENS_12float_e4m3_tENS5_IJlSB_lEEESJ_SK_NS4_8TiledMMAINS4_8MMA_AtomIJNS4_4SM904GMMA30MMA_64x64x32_F32E4M3E4M3_SS_TNILNSO_7ScaleInE1ELSQ_1EEEEEENS4_6LayoutINS5_IJNSA_ILi2EEESB_SB_EEENS5_IJSB_NSA_ILi0EEESW_EEEEENS5_IJNS4_10UnderscoreESZ_SZ_EEEEENS4_13SM90_TMA_LOADENS4_14ComposedLayoutINS4_7SwizzleILi3ELi4ELi3EEENS4_18smem_ptr_flag_bitsILi8EEENST_INS5_IJNSA_ILi8EEESH_EEENS5_IJSH_SB_EEEEEEEvNS4_8identityES12_S1C_vS1D_EENS_8epilogue10collective6detail29Sm90TmaWarpSpecializedAdapterINS1G_15DefaultEpilogueISJ_SK_SK_NS1F_6thread17LinearCombinationISJ_Li1EffLNS1K_9ScaleType4KindE0ELNS_15FloatRoundStyleE2ESJ_EENS1_15EpilogueDefaultEEEEEvvEEEEvNT_6ParamsE,@"STO_CUDA_ENTRY STV_DEFAULT"
_ZN7cutlass13device_kernelINS_4gemm6kernel13GemmUniversalIN4cute5tupleIJiiiiEEENS1_10collective13CollectiveMmaINS1_37MainloopSm90TmaGmmaWarpSpecializedFP8ILi5ENS5_IJNS4_1CILi1EEESB_SB_EEENS1_35KernelTmaWarpSpecializedCooperativeEEENS5_IJNSA_ILi256EEENSA_ILi64EEENSA_ILi128EEEEEENS_12float_e4m3_tENS5_IJlSB_lEEESJ_SK_NS4_8TiledMMAINS4_8MMA_AtomIJNS4_4SM904GMMA30MMA_64x64x32_F32E4M3E4M3_SS_TNILNSO_7ScaleInE1ELSQ_1EEEEEENS4_6LayoutINS5_IJNSA_ILi2EEESB_SB_EEENS5_IJSB_NSA_ILi0EEESW_EEEEENS5_IJNS4_10UnderscoreESZ_SZ_EEEEENS4_13SM90_TMA_LOADENS4_14ComposedLayoutINS4_7SwizzleILi3ELi4ELi3EEENS4_18smem_ptr_flag_bitsILi8EEENST_INS5_IJNSA_ILi8EEESH_EEENS5_IJSH_SB_EEEEEEEvNS4_8identityES12_S1C_vS1D_EENS_8epilogue10collective6detail29Sm90TmaWarpSpecializedAdapterINS1G_15DefaultEpilogueISJ_SK_SK_NS1F_6thread17LinearCombinationISJ_Li1EffLNS1K_9ScaleType4KindE0ELNS_15FloatRoundStyleE2ESJ_EENS1_15EpilogueDefaultEEEEEvvEEEEvNT_6ParamsE:
[----:B------:R-:W-:Y:S01]  /*0000*/  LDC R1, c[0x0][0x28] ;  /* 0x00000a00ff017b82 */ /* 0x000fe20000000800 */
[----:B------:R-:W0:Y:S01]  /*0010*/  S2R R0, SR_TID.X ;  /* 0x0000000000007919 */ /* 0x000e220000002100 */
[----:B------:R-:W-:Y:S01]  /*0020*/  ELECT P0, URZ, PT ;  /* 0x00000000003f782f */ /* 0x000fe20003800000 */
[----:B------:R-:W-:Y:S01]  /*0030*/  BSSY B0, `(.L_x_0) ;  /* 0x000000f000007945 */ /* 0x000fe20003800000 */
[--C-:B0-----:R-:W-:Y:S02]  /*0040*/  SHF.R.U32.HI R2, RZ, 0x5, R0.reuse ;  /* 0x00000005ff027819 */ /* 0x101fe40000011600 */
[----:B------:R-:W-:-:S03]  /*0050*/  SHF.R.U32.HI R3, RZ, 0x7, R0 ;  /* 0x00000007ff037819 */ /* 0x000fc60000011600 */
[----:B------:R-:W0:Y:S04]  /*0060*/  SHFL.IDX PT, R5, R2, RZ, 0x1f ;  /* 0x00001fff02057589 */ /* 0x000e2800000e0000 */
[----:B------:R1:W2:Y:S01]  /*0070*/  SHFL.IDX PT, R6, R3, RZ, 0x1f ;  /* 0x00001fff03067589 */ /* 0x0002a200000e0000 */
[----:B0-----:R-:W-:-:S13]  /*0080*/  ISETP.NE.OR P0, PT, R5, RZ, !P0 ;  /* 0x000000ff0500720c */ /* 0x001fda0004705670 */
[----:B-12---:R-:W-:Y:S05]  /*0090*/  @P0 BRA `(.L_x_1) ;  /* 0x0000000000200947 */ /* 0x006fea0003800000 */
[----:B------:R-:W-:Y:S02]  /*00a0*/  ULDC.64 UR4, c[0x0][0x198] ;  /* 0x0000660000047ab9 */ /* 0x000fe40000000a00 */
[----:B------:R-:W-:Y:S02]  /*00b0*/  UIADD3 UR6, UP0, UR4, 0xf0, URZ ;  /* 0x000000f004067890 */ /* 0x000fe4000ff1e03f */
[----:B------:R-:W-:Y:S02]  /*00c0*/  UIADD3 UR4, UP1, UR4, 0x1f0, URZ ;  /* 0x000001f004047890 */ /* 0x000fe4000ff3e03f */
[----:B------:R-:W-:Y:S02]  /*00d0*/  UIADD3.X UR7, URZ, UR5, URZ, UP0, !UPT ;  /* 0x000000053f077290 */ /* 0x000fe400087fe43f */
[----:B------:R-:W-:-:S07]  /*00e0*/  UIADD3.X UR5, URZ, UR5, URZ, UP1, !UPT ;  /* 0x000000053f057290 */ /* 0x000fce0008ffe43f */
[----:B------:R0:W-:Y:S02]  /*00f0*/  UTMACCTL.PF [UR6] ;  /* 0x00000000060079b9 */ /* 0x0001e40008040000 */
[----:B------:R0:W-:Y:S02]  /*0100*/  UTMACCTL.PF [UR4] ;  /* 0x00000000040079b9 */ /* 0x0001e40008040000 */
[----:B0-----:R-:W-:Y:S01]  /*0110*/  NOP ;  /* 0x0000000000007918 */ /* 0x001fe20000000000 */
.L_x_1:
[----:B------:R-:W-:Y:S05]  /*0120*/  BSYNC B0 ;  /* 0x0000000000007941 */ /* 0x000fea0003800000 */
.L_x_0:
[----:B------:R-:W0:Y:S02]  /*0130*/  SHFL.IDX PT, R3, R2, RZ, 0x1f ;  /* 0x00001fff02037589 */ /* 0x000e2400000e0000 */
[----:B0-----:R-:W-:-:S13]  /*0140*/  ISETP.NE.AND P0, PT, R3, RZ, PT ;  /* 0x000000ff0300720c */ /* 0x001fda0003f05270 */
[----:B------:R-:W-:Y:S05]  /*0150*/  @P0 BRA `(.L_x_2) ;  /* 0x0000000000600947 */ /* 0x000fea0003800000 */
[----:B------:R-:W0:Y:S01]  /*0160*/  S2UR UR8, SR_CgaCtaId ;  /* 0x00000000000879c3 */ /* 0x000e220000008800 */
[----:B------:R-:W-:Y:S01]  /*0170*/  UMOV UR4, 0x400 ;  /* 0x0000040000047882 */ /* 0x000fe20000000000 */
[----:B------:R-:W-:Y:S01]  /*0180*/  UMOV UR5, 0x1 ;  /* 0x0000000100057882 */ /* 0x000fe20000000000 */
[----:B------:R-:W-:Y:S01]  /*0190*/  UMOV UR6, 0x100 ;  /* 0x0000010000067882 */ /* 0x000fe20000000000 */
[----:B------:R-:W-:Y:S01]  /*01a0*/  ELECT P0, URZ, PT ;  /* 0x00000000003f782f */ /* 0x000fe20003800000 */
[----:B------:R-:W-:-:S04]  /*01b0*/  UIADD3 UR6, -UR6, 0x100000, URZ ;  /* 0x0010000006067890 */ /* 0x000fc8000fffe13f */
[----:B------:R-:W-:Y:S02]  /*01c0*/  USHF.L.U32 UR7, UR6, 0xb, URZ ;  /* 0x0000000b06077899 */ /* 0x000fe4000800063f */
[----:B------:R-:W-:Y:S02]  /*01d0*/  USHF.L.U32 UR6, UR6, 0x1, URZ ;  /* 0x0000000106067899 */ /* 0x000fe4000800063f */
[----:B0-----:R-:W-:Y:S02]  /*01e0*/  ULEA UR8, UR8, UR4, 0x18 ;  /* 0x0000000408087291 */ /* 0x001fe4000f8ec03f */
[----:B------:R-:W-:-:S04]  /*01f0*/  UIADD3 UR4, -UR5, 0x100000, URZ ;  /* 0x0010000005047890 */ /* 0x000fc8000fffe13f */
[----:B------:R-:W-:Y:S02]  /*0200*/  USHF.L.U32 UR5, UR4, 0xb, URZ ;  /* 0x0000000b04057899 */ /* 0x000fe4000800063f */
[----:B------:R-:W-:Y:S01]  /*0210*/  USHF.L.U32 UR4, UR4, 0x1, URZ ;  /* 0x0000000104047899 */ /* 0x000fe2000800063f */
[----:B------:R-:W0:Y:S11]  /*0220*/  FENCE.VIEW.ASYNC.S ;  /* 0x00000000000073c6 */ /* 0x000e360000000000 */
[----:B0-----:R0:W1:Y:S01]  /*0230*/  SYNCS.EXCH.64 URZ, [UR8], UR4 ;  /* 0x00000004083f75b2 */ /* 0x0010620008000100 */
[----:B------:R0:W2:Y:S01]  /*0240*/  SYNCS.EXCH.64 URZ, [UR8+0x28], UR6 ;  /* 0x00002806083f75b2 */ /* 0x0000a20008000100 */
[----:B------:R0:W3:Y:S01]  /*0250*/  SYNCS.EXCH.64 URZ, [UR8+0x8], UR4 ;  /* 0x00000804083f75b2 */ /* 0x0000e20008000100 */
[----:B------:R0:W4:Y:S01]  /*0260*/  SYNCS.EXCH.64 URZ, [UR8+0x30], UR6 ;  /* 0x00003006083f75b2 */ /* 0x0001220008000100 */
[----:B------:R0:W0:Y:S01]  /*0270*/  SYNCS.EXCH.64 URZ, [UR8+0x10], UR4 ;  /* 0x00001004083f75b2 */ /* 0x0000220008000100 */
[----:B------:R0:W0:Y:S01]  /*0280*/  SYNCS.EXCH.64 URZ, [UR8+0x38], UR6 ;  /* 0x00003806083f75b2 */ /* 0x0000220008000100 */
[----:B------:R0:W0:Y:S01]  /*0290*/  SYNCS.EXCH.64 URZ, [UR8+0x18], UR4 ;  /* 0x00001804083f75b2 */ /* 0x0000220008000100 */
[----:B------:R0:W0:Y:S01]  /*02a0*/  SYNCS.EXCH.64 URZ, [UR8+0x40], UR6 ;  /* 0x00004006083f75b2 */ /* 0x0000220008000100 */
[----:B------:R0:W0:Y:S01]  /*02b0*/  SYNCS.EXCH.64 URZ, [UR8+0x20], UR4 ;  /* 0x00002004083f75b2 */ /* 0x0000220008000100 */
[----:B------:R0:W0:Y:S01]  /*02c0*/  SYNCS.EXCH.64 URZ, [UR8+0x48], UR6 ;  /* 0x00004806083f75b2 */ /* 0x0000220008000100 */
[----:B------:R-:W-:Y:S01]  /*02d0*/  NOP ;  /* 0x0000000000007918 */ /* 0x000fe20000000000 */
.L_x_2:
[----:B------:R-:W5:Y:S01]  /*02e0*/  SHFL.IDX PT, R2, R2, RZ, 0x1f ;  /* 0x00001fff02027589 */ /* 0x000f6200000e0000 */
[----:B------:R-:W1:Y:S01]  /*02f0*/  LDC R3, c[0x0][0x65c] ;  /* 0x00019700ff037b82 */ /* 0x000e620000000800 */
[----:B------:R-:W-:Y:S02]  /*0300*/  ELECT P0, URZ, PT ;  /* 0x00000000003f782f */ /* 0x000fe40003800000 */
[----:B------:R-:W-:Y:S01]  /*0310*/  SHF.R.S32.HI R4, RZ, 0x1f, R5 ;  /* 0x0000001fff047819 */ /* 0x000fe20000011405 */
[----:B------:R-:W2:Y:S01]  /*0320*/  S2R R10, SR_CTAID.Y ;  /* 0x00000000000a7919 */ /* 0x000ea20000002600 */
[----:B0-----:R-:W-:Y:S01]  /*0330*/  UMOV UR4, 0x20 ;  /* 0x0000002000047882 */ /* 0x001fe20000000000 */
[C---:B------:R-:W-:Y:S01]  /*0340*/  ISETP.NE.AND P2, PT, R6.reuse, RZ, PT ;  /* 0x000000ff0600720c */ /* 0x040fe20003f45270 */
[----:B------:R-:W-:Y:S01]  /*0350*/  VIADD R11, R6, 0xffffffff ;  /* 0xffffffff060b7836 */ /* 0x000fe20000000000 */
[----:B------:R-:W0:Y:S01]  /*0360*/  S2R R8, SR_CTAID.X ;  /* 0x0000000000087919 */ /* 0x000e220000002500 */
[----:B------:R-:W-:Y:S01]  /*0370*/  LEA.HI R4, R4, R5, RZ, 0x2 ;  /* 0x0000000504047211 */ /* 0x000fe200078f10ff */
[----:B------:R-:W-:Y:S01]  /*0380*/  NOP ;  /* 0x0000000000007918 */ /* 0x000fe20000000000 */
[----:B------:R-:W-:Y:S01]  /*0390*/  NOP ;  /* 0x0000000000007918 */ /* 0x000fe20000000000 */
[----:B------:R-:W-:-:S02]  /*03a0*/  ISETP.GE.U32.AND P1, PT, R11, 0x2, PT ;  /* 0x000000020b00780c */ /* 0x000fc40003f26070 */
[----:B------:R-:W-:-:S05]  /*03b0*/  LOP3.LUT R4, R4, 0xfffffffc, RZ, 0xc0, !PT ;  /* 0xfffffffc04047812 */ /* 0x000fca00078ec0ff */
[----:B------:R-:W-:Y:S01]  /*03c0*/  IMAD.IADD R5, R5, 0x1, -R4 ;  /* 0x0000000105057824 */ /* 0x000fe200078e0a04 */
[----:B-----5:R-:W-:Y:S02]  /*03d0*/  ISETP.NE.OR P0, PT, R2, RZ, !P0 ;  /* 0x000000ff0200720c */ /* 0x020fe40004705670 */
[----:B-1----:R-:W-:-:S11]  /*03e0*/  ISETP.NE.AND P3, PT, R3, 0x1, PT ;  /* 0x000000010300780c */ /* 0x002fd60003f65270 */
[----:B------:R-:W-:Y:S01]  /*03f0*/  VOTEU.ALL UP0, P0 ;  /* 0x00000000003f7886 */ /* 0x000fe20000000000 */
[----:B------:R-:W-:Y:S01]  /*0400*/  VOTEU.ALL UP1, P0 ;  /* 0x00000000003f7886 */ /* 0x000fe20000020000 */
[----:B------:R-:W0:Y:S01]  /*0410*/  @P3 LDC R9, c[0x0][0x10] ;  /* 0x00000400ff093b82 */ /* 0x000e220000000800 */
[----:B--2---:R-:W-:Y:S02]  /*0420*/  @P3 IMAD.MOV.U32 R2, RZ, RZ, R10 ;  /* 0x000000ffff023224 */ /* 0x004fe400078e000a */
[----:B------:R-:W-:Y:S01]  /*0430*/  @!UP0 UMOV UR6, 0x400 ;  /* 0x0000040000068882 */ /* 0x000fe20000000000 */
[----:B------:R-:W-:-:S04]  /*0440*/  @!UP0 UIADD3 UR4, -UR4, 0x100000, URZ ;  /* 0x0010000004048890 */ /* 0x000fc8000fffe13f */
[----:B------:R-:W-:Y:S02]  /*0450*/  @!UP0 USHF.L.U32 UR5, UR4, 0xb, URZ ;  /* 0x0000000b04058899 */ /* 0x000fe4000800063f */
[----:B------:R-:W-:Y:S01]  /*0460*/  @!UP0 USHF.L.U32 UR4, UR4, 0x1, URZ ;  /* 0x0000000104048899 */ /* 0x000fe2000800063f */
[----:B------:R-:W-:Y:S02]  /*0470*/  @P3 IMAD.MOV.U32 R3, RZ, RZ, RZ ;  /* 0x000000ffff033224 */ /* 0x000fe400078e00ff */
[----:B------:R-:W-:Y:S01]  /*0480*/  @P3 IMAD.MOV.U32 R13, RZ, RZ, RZ ;  /* 0x000000ffff0d3224 */ /* 0x000fe200078e00ff */
[----:B------:R-:W1:Y:S08]  /*0490*/  @!UP0 S2UR UR7, SR_CgaCtaId ;  /* 0x00000000000789c3 */ /* 0x000e700000008800 */
[----:B------:R-:W2:Y:S01]  /*04a0*/  @!P3 LDC R7, c[0x0][0xc] ;  /* 0x00000300ff07bb82 */ /* 0x000ea20000000800 */
[----:B0-----:R-:W-:-:S04]  /*04b0*/  @P3 IMAD.WIDE.U32 R2, R8, R9, R2 ;  /* 0x0000000908023225 */ /* 0x001fc800078e0002 */
[----:B------:R-:W-:Y:S02]  /*04c0*/  IMAD.MOV.U32 R9, RZ, RZ, RZ ;  /* 0x000000ffff097224 */ /* 0x000fe400078e00ff */
[----:B------:R-:W-:Y:S01]  /*04d0*/  @P3 IMAD.IADD R3, R3, 0x1, R13 ;  /* 0x0000000103033824 */ /* 0x000fe200078e020d */
[----:B-1----:R-:W-:Y:S01]  /*04e0*/  @!UP0 ULEA UR6, UR7, UR6, 0x18 ;  /* 0x0000000607068291 */ /* 0x002fe2000f8ec03f */
[----:B------:R-:W-:Y:S01]  /*04f0*/  VOTEU.ALL UP0, P0 ;  /* 0x00000000003f7886 */ /* 0x000fe20000000000 */
[----:B------:R-:W-:-:S04]  /*0500*/  ISETP.NE.AND P0, PT, R5, 0x3, PT ;  /* 0x000000030500780c */ /* 0x000fc80003f05270 */
[----:B------:R-:W-:-:S04]  /*0510*/  ISETP.EQ.OR P0, PT, R5, RZ, !P0 ;  /* 0x000000ff0500720c */ /* 0x000fc80004702670 */
[----:B------:R-:W-:Y:S01]  /*0520*/  ISETP.EQ.AND P0, PT, R6, RZ, P0 ;  /* 0x000000ff0600720c */ /* 0x000fe20000702270 */
[----:B------:R-:W0:Y:S02]  /*0530*/  FENCE.VIEW.ASYNC.S ;  /* 0x00000000000073c6 */ /* 0x000e240000000000 */
[----:B0-----:R0:W3:Y:S01]  /*0540*/  @!UP0 SYNCS.EXCH.64 URZ, [UR6+0x60], UR4 ;  /* 0x00006004063f85b2 */ /* 0x0010e20008000100 */
[----:B--2---:R-:W-:Y:S01]  /*0550*/  @!P3 IMAD.WIDE.U32 R6, R7, R10, R8 ;  /* 0x0000000a0706b225 */ /* 0x004fe200078e0008 */
[----:B------:R-:W-:-:S03]  /*0560*/  SEL R4, RZ, 0x1, !P0 ;  /* 0x00000001ff047807 */ /* 0x000fc60004000000 */
[----:B------:R-:W-:Y:S02]  /*0570*/  @!P3 IMAD.MOV.U32 R2, RZ, RZ, R6 ;  /* 0x000000ffff02b224 */ /* 0x000fe400078e0006 */
[----:B------:R-:W-:Y:S01]  /*0580*/  @!P3 IMAD.MOV.U32 R3, RZ, RZ, R7 ;  /* 0x000000ffff03b224 */ /* 0x000fe200078e0007 */
[----:B------:R-:W-:Y:S01]  /*0590*/  SEL R4, R4, 0x2, P1 ;  /* 0x0000000204047807 */ /* 0x000fe20000800000 */
[----:B------:R0:W3:Y:S01]  /*05a0*/  @!UP1 SYNCS.EXCH.64 URZ, [UR6+0x68], UR4 ;  /* 0x00006804063f95b2 */ /* 0x0000e20008000100 */
[----:B------:R-:W-:Y:S01]  /*05b0*/  NOP ;  /* 0x0000000000007918 */ /* 0x000fe20000000000 */
[----:B---34-:R-:W-:Y:S06]  /*05c0*/  BAR.SYNC.DEFER_BLOCKING 0x0 ;  /* 0x0000000000007b1d */ /* 0x018fec0000010000 */
[----:B------:R-:W-:Y:S05]  /*05d0*/  @!P2 BRA `(.L_x_3) ;  /* 0x00000078009ca947 */ /* 0x000fea0003800000 */
[----:B------:R-:W-:-:S13]  /*05e0*/  ISETP.GT.U32.AND P0, PT, R11, 0x1, PT ;  /* 0x000000010b00780c */ /* 0x000fda0003f04070 */
[----:B0-----:R-:W-:Y:S05]  /*05f0*/  @P0 EXIT ;  /* 0x000000000000094d */ /* 0x001fea0003800000 */
[----:B------:R-:W-:Y:S01]  /*0600*/  ULDC.64 UR4, c[0x0][0x650] ;  /* 0x0001940000047ab9 */ /* 0x000fe20000000a00 */
[----:B------:R-:W-:Y:S01]  /*0610*/  PRMT R12, RZ, 0x7610, R12 ;  /* 0x00007610ff0c7816 */ /* 0x000fe2000000000c */
[----:B------:R-:W-:Y:S01]  /*0620*/  IMAD.MOV.U32 R6, RZ, RZ, -0x1 ;  /* 0xffffffffff067424 */ /* 0x000fe200078e00ff */
[----:B------:R-:W-:Y:S01]  /*0630*/  ISETP.GE.U32.AND P0, PT, R2, UR4, PT ;  /* 0x0000000402007c0c */ /* 0x000fe2000bf06070 */
[----:B------:R-:W-:Y:S02]  /*0640*/  IMAD.MOV.U32 R7, RZ, RZ, -0x1 ;  /* 0xffffffffff077424 */ /* 0x000fe400078e00ff */
[----:B------:R-:W-:Y:S01]  /*0650*/  IMAD.MOV.U32 R5, RZ, RZ, -0x1 ;  /* 0xffffffffff057424 */ /* 0x000fe200078e00ff */
[----:B------:R-:W-:-:S13]  /*0660*/  ISETP.GE.U32.AND.EX P0, PT, R3, UR5, PT, P0 ;  /* 0x0000000503007c0c */ /* 0x000fda000bf06100 */
[----:B------:R-:W-:Y:S05]  /*0670*/  @P0 BRA `(.L_x_4) ;  /* 0x00000004005c0947 */ /* 0x000fea0003800000 */
[----:B------:R-:W0:Y:S01]  /*0680*/  LDC.64 R16, c[0x0][0x628] ;  /* 0x00018a00ff107b82 */ /* 0x000e220000000a00 */
[----:B------:R-:W-:Y:S02]  /*0690*/  IMAD.MOV.U32 R6, RZ, RZ, R2 ;  /* 0x000000ffff067224 */ /* 0x000fe400078e0002 */
[----:B------:R-:W-:-:S05]  /*06a0*/  IMAD.MOV.U32 R7, RZ, RZ, R3 ;  /* 0x000000ffff077224 */ /* 0x000fca00078e0003 */
[----:B------:R-:W1:Y:S08]  /*06b0*/  LDC R18, c[0x0][0x630] ;  /* 0x00018c00ff127b82 */ /* 0x000e700000000800 */
[----:B------:R-:W2:Y:S01]  /*06c0*/  LDC.64 R20, c[0x0][0x620] ;  /* 0x00018800ff147b82 */ /* 0x000ea20000000a00 */
[----:B0-----:R-:W-:-:S04]  /*06d0*/  ISETP.NE.U32.AND P0, PT, R16, RZ, PT ;  /* 0x000000ff1000720c */ /* 0x001fc80003f05070 */
[----:B------:R-:W-:-:S13]  /*06e0*/  ISETP.NE.AND.EX P0, PT, R17, RZ, PT, P0 ;  /* 0x000000ff1100720c */ /* 0x000fda0003f05300 */
[----:B-12---:R-:W-:Y:S05]  /*06f0*/  @!P0 BRA `(.L_x_5) ;  /* 0x0000000000288947 */ /* 0x006fea0003800000 */
[----:B------:R-:W0:Y:S02]  /*0700*/  LDC R5, c[0x0][0x634] ;  /* 0x00018d00ff057b82 */ /* 0x000e240000000800 */
[----:B0-----:R-:W-:-:S05]  /*0710*/  IADD3 R5, P0, R2, R5, RZ ;  /* 0x0000000502057210 */ /* 0x001fca0007f1e0ff */
[----:B------:R-:W-:-:S04]  /*0720*/  IMAD.X R11, RZ, RZ, R3, P0 ;  /* 0x000000ffff0b7224 */ /* 0x000fc800000e0603 */
[----:B------:R-:W-:-:S04]  /*0730*/  IMAD.WIDE.U32 R6, R11, R16, RZ ;  /* 0x000000100b067225 */ /* 0x000fc800078e00ff */
[----:B------:R-:W-:-:S04]  /*0740*/  IMAD.WIDE.U32 R12, P0, R5, R17, R6 ;  /* 0x00000011050c7225 */ /* 0x000fc80007800006 */
[----:B------:R-:W-:-:S04]  /*0750*/  IMAD.WIDE.U32 R6, R5, R16, RZ ;  /* 0x0000001005067225 */ /* 0x000fc800078e00ff */
[----:B------:R-:W-:Y:S01]  /*0760*/  IMAD.X R15, RZ, RZ, RZ, P0 ;  /* 0x000000ffff0f7224 */ /* 0x000fe200000e06ff */
[----:B------:R-:W-:Y:S01]  /*0770*/  IADD3 RZ, P0, R7, R12, RZ ;  /* 0x0000000c07ff7210 */ /* 0x000fe20007f1e0ff */
[----:B------:R-:W-:-:S04]  /*0780*/  IMAD.MOV.U32 R14, RZ, RZ, R13 ;  /* 0x000000ffff0e7224 */ /* 0x000fc800078e000d */
[----:B------:R-:W-:-:S08]  /*0790*/  IMAD.WIDE.U32.X R6, R11, R17, R14, P0 ;  /* 0x000000110b067225 */ /* 0x000fd000000e040e */
.L_x_5:
[--C-:B------:R-:W-:Y:S01]  /*07a0*/  SHF.R.U64 R26, R6, R18, R7.reuse ;  /* 0x00000012061a7219 */ /* 0x100fe20000001207 */
[----:B------:R-:W0:Y:S01]  /*07b0*/  LDC.64 R22, c[0x0][0x640] ;  /* 0x00019000ff167b82 */ /* 0x000e220000000a00 */
[----:B------:R-:W-:Y:S01]  /*07c0*/  I2FP.F32.U32 R5, R8 ;  /* 0x0000000800057245 */ /* 0x000fe20000201000 */
[----:B------:R-:W-:Y:S01]  /*07d0*/  ULDC UR4, c[0x0][0x150] ;  /* 0x0000540000047ab9 */ /* 0x000fe20000000800 */
[----:B------:R-:W-:Y:S02]  /*07e0*/  SHF.R.U32.HI R6, RZ, R18, R7 ;  /* 0x00000012ff067219 */ /* 0x000fe40000011607 */
[----:B------:R-:W-:Y:S01]  /*07f0*/  IADD3 R11, P0, RZ, -R26, RZ ;  /* 0x8000001aff0b7210 */ /* 0x000fe20007f1e0ff */
[----:B------:R-:W-:Y:S01]  /*0800*/  FMUL R5, R5, UR4 ;  /* 0x0000000405057c20 */ /* 0x000fe20008400000 */
[----:B------:R-:W-:Y:S01]  /*0810*/  ULDC UR4, c[0x0][0x154] ;  /* 0x0000550000047ab9 */ /* 0x000fe20000000800 */
[----:B------:R-:W1:Y:S02]  /*0820*/  LDC R14, c[0x0][0x618] ;  /* 0x00018600ff0e7b82 */ /* 0x000e640000000800 */
[----:B------:R-:W-:-:S02]  /*0830*/  IMAD.X R13, RZ, RZ, ~R6, P0 ;  /* 0x000000ffff0d7224 */ /* 0x000fc400000e0e06 */
[----:B------:R-:W2:Y:S01]  /*0840*/  F2I.U32.TRUNC.NTZ R5, R5 ;  /* 0x0000000500057305 */ /* 0x000ea2000020f000 */
[----:B------:R-:W-:-:S03]  /*0850*/  IMAD.WIDE.U32 R6, R11, R20, R2 ;  /* 0x000000140b067225 */ /* 0x000fc600078e0002 */
[----:B------:R-:W3:Y:S01]  /*0860*/  LDC R9, c[0x0][0x144] ;  /* 0x00005100ff097b82 */ /* 0x000ee20000000800 */
[----:B------:R-:W-:-:S04]  /*0870*/  IMAD R12, R13, R20, RZ ;  /* 0x000000140d0c7224 */ /* 0x000fc800078e02ff */
[----:B------:R-:W-:Y:S02]  /*0880*/  IMAD R11, R11, R21, R12 ;  /* 0x000000150b0b7224 */ /* 0x000fe400078e020c */
[----:B------:R-:W-:Y:S01]  /*0890*/  IMAD.MOV.U32 R12, RZ, RZ, 0x1 ;  /* 0x00000001ff0c7424 */ /* 0x000fe200078e00ff */
[----:B------:R-:W4:Y:S01]  /*08a0*/  LDC R18, c[0x0][0x608] ;  /* 0x00018200ff127b82 */ /* 0x000f220000000800 */
[----:B------:R-:W-:Y:S01]  /*08b0*/  IMAD.IADD R11, R7, 0x1, R11 ;  /* 0x00000001070b7824 */ /* 0x000fe200078e020b */
[----:B0-----:R-:W-:Y:S01]  /*08c0*/  ISETP.NE.U32.AND P0, PT, R22, RZ, PT ;  /* 0x000000ff1600720c */ /* 0x001fe20003f05070 */
[----:B--2---:R-:W-:-:S03]  /*08d0*/  IMAD.MOV R7, RZ, RZ, -R5 ;  /* 0x000000ffff077224 */ /* 0x004fc600078e0a05 */
[----:B------:R-:W-:Y:S02]  /*08e0*/  ISETP.NE.AND.EX P0, PT, R23, RZ, PT, P0 ;  /* 0x000000ff1700720c */ /* 0x000fe40003f05300 */
[----:B------:R-:W0:Y:S01]  /*08f0*/  LDC R13, c[0x0][0x658] ;  /* 0x00019600ff0d7b82 */ /* 0x000e220000000800 */
[--C-:B-1----:R-:W-:Y:S02]  /*0900*/  SHF.R.U64 R16, R6, R14, R11.reuse ;  /* 0x0000000e06107219 */ /* 0x102fe4000000120b */
[----:B------:R-:W-:Y:S02]  /*0910*/  I2FP.F32.U32 R6, R10 ;  /* 0x0000000a00067245 */ /* 0x000fe40000201000 */
[----:B------:R-:W-:-:S03]  /*0920*/  SHF.R.U32.HI R11, RZ, R14, R11 ;  /* 0x0000000eff0b7219 */ /* 0x000fc6000001160b */
[----:B------:R-:W1:Y:S01]  /*0930*/  LDC R17, c[0x0][0x148] ;  /* 0x00005200ff117b82 */ /* 0x000e620000000800 */
[----:B---3--:R-:W-:Y:S02]  /*0940*/  IMAD R5, R9, R7, R8 ;  /* 0x0000000709057224 */ /* 0x008fe400078e0208 */
[----:B------:R-:W-:Y:S01]  /*0950*/  FMUL R7, R6, UR4 ;  /* 0x0000000406077c20 */ /* 0x000fe20008400000 */
[----:B------:R-:W-:-:S03]  /*0960*/  IMAD.MOV.U32 R6, RZ, RZ, -0x1 ;  /* 0xffffffffff067424 */ /* 0x000fc600078e00ff */
[----:B------:R2:W3:Y:S01]  /*0970*/  F2I.U32.TRUNC.NTZ R15, R7 ;  /* 0x00000007000f7305 */ /* 0x0004e2000020f000 */
[----:B------:R-:W1:Y:S01]  /*0980*/  LDC R21, c[0x0][0x600] ;  /* 0x00018000ff157b82 */ /* 0x000e620000000800 */
[-CC-:B----4-:R-:W-:Y:S02]  /*0990*/  SHF.R.U64 R27, R16, R18.reuse, R11.reuse ;  /* 0x00000012101b7219 */ /* 0x190fe4000000120b */
[----:B------:R-:W-:-:S05]  /*09a0*/  SHF.R.U32.HI R8, RZ, R18, R11 ;  /* 0x00000012ff087219 */ /* 0x000fca000001160b */
[----:B------:R-:W4:Y:S01]  /*09b0*/  LDC R20, c[0x0][0x648] ;  /* 0x00019200ff147b82 */ /* 0x000f220000000800 */
[-CC-:B0-----:R-:W-:Y:S02]  /*09c0*/  SHF.R.U64 R18, R27, R13.reuse, R8.reuse ;  /* 0x0000000d1b127219 */ /* 0x181fe40000001208 */
[-C--:B------:R-:W-:Y:S02]  /*09d0*/  SHF.L.U32 R6, R6, R13.reuse, RZ ;  /* 0x0000000d06067219 */ /* 0x080fe400000006ff */
[-C--:B------:R-:W-:Y:S02]  /*09e0*/  SHF.R.U32.HI R8, RZ, R13.reuse, R8 ;  /* 0x0000000dff087219 */ /* 0x080fe40000011608 */
[----:B------:R-:W-:Y:S01]  /*09f0*/  LOP3.LUT R14, RZ, R6, RZ, 0x33, !PT ;  /* 0x00000006ff0e7212 */ /* 0x000fe200078e33ff */
[----:B------:R-:W0:Y:S01]  /*0a00*/  LDC R25, c[0x0][0x638] ;  /* 0x00018e00ff197b82 */ /* 0x000e220000000800 */
[----:B------:R-:W-:Y:S01]  /*0a10*/  SHF.L.U32 R11, R12, R13, RZ ;  /* 0x0000000d0c0b7219 */ /* 0x000fe200000006ff */
[----:B------:R-:W-:-:S02]  /*0a20*/  IMAD.MOV.U32 R6, RZ, RZ, R18 ;  /* 0x000000ffff067224 */ /* 0x000fc400078e0012 */
[----:B--2---:R-:W-:-:S04]  /*0a30*/  IMAD.MOV.U32 R7, RZ, RZ, R8 ;  /* 0x000000ffff077224 */ /* 0x004fc800078e0008 */
[----:B------:R-:W2:Y:S01]  /*0a40*/  LDC R24, c[0x0][0x610] ;  /* 0x00018400ff187b82 */ /* 0x000ea20000000800 */
[----:B---3--:R-:W-:Y:S05]  /*0a50*/  @!P0 BRA `(.L_x_6) ;  /* 0x0000000000288947 */ /* 0x008fea0003800000 */
[----:B------:R-:W3:Y:S02]  /*0a60*/  LDC R13, c[0x0][0x64c] ;  /* 0x00019300ff0d7b82 */ /* 0x000ee40000000800 */
[----:B---3--:R-:W-:-:S05]  /*0a70*/  IADD3 R13, P0, R18, R13, RZ ;  /* 0x0000000d120d7210 */ /* 0x008fca0007f1e0ff */
        /* <DEDUP_REMOVED lines=8> */
.L_x_6:
[----:B----4-:R-:W-:Y:S01]  /*0b00*/  SHF.R.U64 R6, R6, R20, R7 ;  /* 0x0000001406067219 */ /* 0x010fe20000001207 */
[----:B-1----:R-:W-:Y:S01]  /*0b10*/  VIADD R7, R21, 0xffffffff ;  /* 0xffffffff15077836 */ /* 0x002fe20000000000 */
[----:B------:R-:W-:Y:S01]  /*0b20*/  LOP3.LUT R14, R27, R14, RZ, 0xc0, !PT ;  /* 0x0000000e1b0e7212 */ /* 0x000fe200078ec0ff */
[----:B------:R-:W-:Y:S02]  /*0b30*/  IMAD.MOV R15, RZ, RZ, -R15 ;  /* 0x000000ffff0f7224 */ /* 0x000fe400078e0a0f */
[----:B------:R-:W-:Y:S01]  /*0b40*/  IMAD.MOV R8, RZ, RZ, -R6 ;  /* 0x000000ffff087224 */ /* 0x000fe200078e0a06 */
[----:B------:R-:W-:Y:S01]  /*0b50*/  LOP3.LUT R7, R16, R7, RZ, 0xc0, !PT ;  /* 0x0000000710077212 */ /* 0x000fe200078ec0ff */
[----:B------:R-:W-:Y:S02]  /*0b60*/  IMAD R14, R11, R6, R14 ;  /* 0x000000060b0e7224 */ /* 0x000fe400078e020e */
[----:B------:R-:W-:Y:S02]  /*0b70*/  @P3 IMAD R5, R17, R15, R10 ;  /* 0x0000000f11053224 */ /* 0x000fe400078e020a */
[----:B0-----:R-:W-:-:S02]  /*0b80*/  IMAD R6, R8, R25, R18 ;  /* 0x0000001908067224 */ /* 0x001fc400078e0212 */
[----:B--2---:R-:W-:Y:S02]  /*0b90*/  IMAD R5, R14, R24, R5 ;  /* 0x000000180e057224 */ /* 0x004fe400078e0205 */
[----:B------:R-:W-:Y:S02]  /*0ba0*/  IMAD R6, R6, R21, R7 ;  /* 0x0000001506067224 */ /* 0x000fe400078e0207 */
[----:B------:R-:W-:-:S03]  /*0bb0*/  IMAD.MOV.U32 R12, RZ, RZ, 0x1 ;  /* 0x00000001ff0c7424 */ /* 0x000fc600078e00ff */
[----:B------:R-:W-:Y:S02]  /*0bc0*/  SEL R7, R6, R5, !P3 ;  /* 0x0000000506077207 */ /* 0x000fe40005800000 */
[----:B------:R-:W-:Y:S01]  /*0bd0*/  SEL R6, R5, R6, !P3 ;  /* 0x0000000605067207 */ /* 0x000fe20005800000 */
[----:B------:R-:W-:-:S07]  /*0be0*/  IMAD.MOV.U32 R5, RZ, RZ, R26 ;  /* 0x000000ffff057224 */ /* 0x000fce00078e001a */
.L_x_4:
[----:B------:R-:W-:-:S08]  /*0bf0*/  NOP ;  /* 0x0000000000007918 */ /* 0x000fd00000000000 */
[----:B------:R-:W0:Y:S02]  /*0c00*/  USETMAXREG.TRY_ALLOC.CTAPOOL UP0, 0xe8 ;  /* 0x000000e8000079c8 */ /* 0x000e240008000600 */
[----:B0-----:R-:W-:-:S13]  /*0c10*/  PLOP3.LUT P0, PT, PT, PT, UP0, 0x80, 0x0 ;  /* 0x000000000000781c */ /* 0x001fda0003f0f008 */
[----:B------:R-:W-:Y:S05]  /*0c20*/  @!P0 BRA `(.L_x_4) ;  /* 0xfffffffc00f08947 */ /* 0x000fea000383ffff */
[----:B------:R-:W-:Y:S01]  /*0c30*/  ULDC.64 UR4, c[0x0][0x598] ;  /* 0x0001660000047ab9 */ /* 0x000fe20000000a00 */
[----:B------:R-:W-:Y:S01]  /*0c40*/  ULDC.64 UR20, c[0x0][0x208] ;  /* 0x0000820000147ab9 */ /* 0x000fe20000000a00 */
[----:B------:R-:W-:-:S04]  /*0c50*/  ISETP.NE.U32.AND P0, PT, RZ, UR4, PT ;  /* 0x00000004ff007c0c */ /* 0x000fc8000bf05070 */
[----:B------:R-:W-:-:S13]  /*0c60*/  ISETP.NE.AND.EX P0, PT, RZ, UR5, PT, P0 ;  /* 0x00000005ff007c0c */ /* 0x000fda000bf05300 */
[----:B------:R-:W-:Y:S05]  /*0c70*/  @!P0 BRA `(.L_x_7) ;  /* 0x00000000001c8947 */ /* 0x000fea0003800000 */
[----:B------:R-:W0:Y:S02]  /*0c80*/  LDC.64 R8, c[0x0][0x598] ;  /* 0x00016600ff087b82 */ /* 0x000e240000000a00 */
[----:B0-----:R-:W2:Y:S02]  /*0c90*/  LDG.E.64 R8, desc[UR20][R8.64] ;  /* 0x0000001408087981 */ /* 0x001ea4000c1e1b00 */
[----:B--2---:R-:W-:-:S04]  /*0ca0*/  ISETP.NE.U32.AND P0, PT, R8, RZ, PT ;  /* 0x000000ff0800720c */ /* 0x004fc80003f05070 */
[----:B------:R-:W-:-:S13]  /*0cb0*/  ISETP.NE.AND.EX P0, PT, R9, RZ, PT, P0 ;  /* 0x000000ff0900720c */ /* 0x000fda0003f05300 */
[----:B------:R-:W-:Y:S05]  /*0cc0*/  @!P0 BRA `(.L_x_7) ;  /* 0x0000000000088947 */ /* 0x000fea0003800000 */
[----:B------:R0:W5:Y:S01]  /*0cd0*/  LD.E R8, desc[UR20][R8.64] ;  /* 0x0000001408087980 */ /* 0x000162000c101900 */
[----:B------:R-:W-:Y:S05]  /*0ce0*/  BRA `(.L_x_8) ;  /* 0x0000000000207947 */ /* 0x000fea0003800000 */
.L_x_7:
[----:B------:R-:W-:Y:S02]  /*0cf0*/  ULDC.64 UR4, c[0x0][0x588] ;  /* 0x0001620000047ab9 */ /* 0x000fe40000000a00 */
[----:B------:R-:W-:-:S04]  /*0d00*/  ISETP.NE.U32.AND P0, PT, RZ, UR4, PT ;  /* 0x00000004ff007c0c */ /* 0x000fc8000bf05070 */
[----:B------:R-:W-:-:S13]  /*0d10*/  ISETP.NE.AND.EX P0, PT, RZ, UR5, PT, P0 ;  /* 0x00000005ff007c0c */ /* 0x000fda000bf05300 */
[----:B------:R-:W-:Y:S05]  /*0d20*/  @!P0 BRA `(.L_x_9) ;  /* 0x00000000000c8947 */ /* 0x000fea0003800000 */
[----:B------:R-:W0:Y:S02]  /*0d30*/  LDC.64 R8, c[0x0][0x588] ;  /* 0x00016200ff087b82 */ /* 0x000e240000000a00 */
[----:B0-----:R1:W5:Y:S01]  /*0d40*/  LDG.E R8, desc[UR20][R8.64] ;  /* 0x0000001408087981 */ /* 0x001362000c1e1900 */
[----:B------:R-:W-:Y:S05]  /*0d50*/  BRA `(.L_x_8) ;  /* 0x0000000000047947 */ /* 0x000fea0003800000 */
.L_x_9:
[----:B------:R-:W2:Y:S02]  /*0d60*/  LDC R8, c[0x0][0x580] ;  /* 0x00016000ff087b82 */ /* 0x000ea40000000800 */
.L_x_8:
[----:B------:R-:W-:Y:S02]  /*0d70*/  ULDC.64 UR4, c[0x0][0x5a0] ;  /* 0x0001680000047ab9 */ /* 0x000fe40000000a00 */
[----:B------:R-:W-:-:S04]  /*0d80*/  ISETP.NE.U32.AND P0, PT, RZ, UR4, PT ;  /* 0x00000004ff007c0c */ /* 0x000fc8000bf05070 */
[----:B------:R-:W-:-:S13]  /*0d90*/  ISETP.NE.AND.EX P0, PT, RZ, UR5, PT, P0 ;  /* 0x00000005ff007c0c */ /* 0x000fda000bf05300 */
[----:B------:R-:W-:Y:S05]  /*0da0*/  @!P0 BRA `(.L_x_10) ;  /* 0x00000000001c8947 */ /* 0x000fea0003800000 */
[----:B------:R-:W3:Y:S02]  /*0db0*/  LDC.64 R10, c[0x0][0x5a0] ;  /* 0x00016800ff0a7b82 */ /* 0x000ee40000000a00 */
[----:B---3--:R-:W3:Y:S02]  /*0dc0*/  LDG.E.64 R10, desc[UR20][R10.64] ;  /* 0x000000140a0a7981 */ /* 0x008ee4000c1e1b00 */
[----:B---3--:R-:W-:-:S04]  /*0dd0*/  ISETP.NE.U32.AND P0, PT, R10, RZ, PT ;  /* 0x000000ff0a00720c */ /* 0x008fc80003f05070 */
[----:B------:R-:W-:-:S13]  /*0de0*/  ISETP.NE.AND.EX P0, PT, R11, RZ, PT, P0 ;  /* 0x000000ff0b00720c */ /* 0x000fda0003f05300 */
[----:B------:R-:W-:Y:S05]  /*0df0*/  @!P0 BRA `(.L_x_10) ;  /* 0x0000000000088947 */ /* 0x000fea0003800000 */
[----:B01----:R0:W5:Y:S01]  /*0e00*/  LD.E R9, desc[UR20][R10.64] ;  /* 0x000000140a097980 */ /* 0x003162000c101900 */
[----:B------:R-:W-:Y:S05]  /*0e10*/  BRA `(.L_x_11) ;  /* 0x0000000000207947 */ /* 0x000fea0003800000 */
.L_x_10:
[----:B------:R-:W-:Y:S02]  /*0e20*/  ULDC.64 UR4, c[0x0][0x590] ;  /* 0x0001640000047ab9 */ /* 0x000fe40000000a00 */
[----:B------:R-:W-:-:S04]  /*0e30*/  ISETP.NE.U32.AND P0, PT, RZ, UR4, PT ;  /* 0x00000004ff007c0c */ /* 0x000fc8000bf05070 */
[----:B------:R-:W-:-:S13]  /*0e40*/  ISETP.NE.AND.EX P0, PT, RZ, UR5, PT, P0 ;  /* 0x00000005ff007c0c */ /* 0x000fda000bf05300 */
[----:B------:R-:W-:Y:S05]  /*0e50*/  @!P0 BRA `(.L_x_12) ;  /* 0x00000000000c8947 */ /* 0x000fea0003800000 */
[----:B------:R-:W0:Y:S02]  /*0e60*/  LDC.64 R10, c[0x0][0x590] ;  /* 0x00016400ff0a7b82 */ /* 0x000e240000000a00 */
[----:B01----:R1:W5:Y:S01]  /*0e70*/  LDG.E R9, desc[UR20][R10.64] ;  /* 0x000000140a097981 */ /* 0x003362000c1e1900 */
[----:B------:R-:W-:Y:S05]  /*0e80*/  BRA `(.L_x_11) ;  /* 0x0000000000047947 */ /* 0x000fea0003800000 */
.L_x_12:
[----:B01----:R-:W3:Y:S02]  /*0e90*/  LDC R9, c[0x0][0x584] ;  /* 0x00016100ff097b82 */ /* 0x003ee40000000800 */
.L_x_11:
[----:B------:R-:W-:-:S13]  /*0ea0*/  LOP3.LUT P0, RZ, R12, 0xff, RZ, 0xc0, !PT ;  /* 0x000000ff0cff7812 */ /* 0x000fda000780c0ff */
[----:B------:R-:W-:Y:S05]  /*0eb0*/  @!P0 EXIT ;  /* 0x000000000000894d */ /* 0x000fea0003800000 */
[----:B------:R-:W-:Y:S01]  /*0ec0*/  ULDC UR4, c[0x0][0x28c] ;  /* 0x0000a30000047ab9 */ /* 0x000fe20000000800 */
[----:B------:R-:W-:Y:S01]  /*0ed0*/  LOP3.LUT R142, R4, 0x1, RZ, 0xfc, !PT ;  /* 0x00000001048e7812 */ /* 0x000fe200078efcff */
[----:B------:R-:W-:-:S04]  /*0ee0*/  UIADD3 UR4, UR4, 0x7f, URZ ;  /* 0x0000007f04047890 */ /* 0x000fc8000fffe03f */
[----:B------:R-:W-:-:S04]  /*0ef0*/  USHF.R.S32.HI UR5, URZ, 0x1f, UR4 ;  /* 0x0000001f3f057899 */ /* 0x000fc80008011404 */
[----:B------:R-:W-:-:S03]  /*0f00*/  ULEA.HI UR5, UR5, UR4, URZ, 0x7 ;  /* 0x0000000405057291 */ /* 0x000fc6000f8f383f */
[----:B------:R-:W-:Y:S01]  /*0f10*/  UMOV UR4, URZ ;  /* 0x0000003f00047c82 */ /* 0x000fe20008000000 */
[----:B------:R-:W-:-:S03]  /*0f20*/  USHF.R.S32.HI UR9, URZ, 0x7, UR5 ;  /* 0x000000073f097899 */ /* 0x000fc60008011405 */
[----:B------:R-:W-:-:S09]  /*0f30*/  UMOV UR5, URZ ;  /* 0x0000003f00057c82 */ /* 0x000fd20008000000 */
.L_x_165:
[----:B01----:R-:W-:Y:S01]  /*0f40*/  LOP3.LUT R10, R0, 0x80, RZ, 0xc0, !PT ;  /* 0x00000080000a7812 */ /* 0x003fe200078ec0ff */
[----:B------:R-:W0:Y:S01]  /*0f50*/  S2UR UR13, SR_CgaCtaId ;  /* 0x00000000000d79c3 */ /* 0x000e220000008800 */
[----:B------:R-:W-:Y:S01]  /*0f60*/  UMOV UR12, 0x400 ;  /* 0x00000400000c7882 */ /* 0x000fe20000000000 */
[----:B------:R-:W-:Y:S01]  /*0f70*/  UMOV UR6, URZ ;  /* 0x0000003f00067c82 */ /* 0x000fe20008000000 */
[----:B------:R-:W-:Y:S01]  /*0f80*/  SHF.R.U32.HI R10, RZ, 0x7, R10 ;  /* 0x00000007ff0a7819 */ /* 0x000fe2000001160a */
[----:B------:R-:W-:Y:S01]  /*0f90*/  UMOV UR7, URZ ;  /* 0x0000003f00077c82 */ /* 0x000fe20008000000 */
[----:B------:R-:W-:Y:S02]  /*0fa0*/  CS2R R18, SRZ ;  /* 0x0000000000127805 */ /* 0x000fe4000001ff00 */
[----:B------:R-:W-:Y:S02]  /*0fb0*/  CS2R R16, SRZ ;  /* 0x0000000000107805 */ /* 0x000fe4000001ff00 */
[----:B------:R-:W-:Y:S01]  /*0fc0*/  CS2R R20, SRZ ;  /* 0x0000000000147805 */ /* 0x000fe2000001ff00 */
[----:B------:R-:W1:Y:S01]  /*0fd0*/  LDC R11, c[0x0][0x28c] ;  /* 0x0000a300ff0b7b82 */ /* 0x000e620000000800 */
[----:B----4-:R-:W4:Y:S01]  /*0fe0*/  SHFL.IDX PT, R10, R10, RZ, 0x1f ;  /* 0x00001fff0a0a7589 */ /* 0x010f2200000e0000 */
[----:B------:R-:W-:-:S02]  /*0ff0*/  CS2R R22, SRZ ;  /* 0x0000000000167805 */ /* 0x000fc4000001ff00 */
[----:B------:R-:W-:Y:S02]  /*1000*/  CS2R R88, SRZ ;  /* 0x0000000000587805 */ /* 0x000fe4000001ff00 */
[----:B------:R-:W-:Y:S02]  /*1010*/  CS2R R90, SRZ ;  /* 0x00000000005a7805 */ /* 0x000fe4000001ff00 */
[----:B------:R-:W-:Y:S02]  /*1020*/  CS2R R92, SRZ ;  /* 0x00000000005c7805 */ /* 0x000fe4000001ff00 */
[----:B------:R-:W-:Y:S02]  /*1030*/  CS2R R96, SRZ ;  /* 0x0000000000607805 */ /* 0x000fe4000001ff00 */
[----:B------:R-:W-:Y:S02]  /*1040*/  CS2R R94, SRZ ;  /* 0x00000000005e7805 */ /* 0x000fe4000001ff00 */
        /* <DEDUP_REMOVED lines=16> */
[----:B-1----:R-:W-:Y:S02]  /*1150*/  ISETP.GE.AND P0, PT, R11, 0x1, PT ;  /* 0x000000010b00780c */ /* 0x002fe40003f06270 */
[----:B------:R-:W-:Y:S02]  /*1160*/  CS2R R130, SRZ ;  /* 0x0000000000827805 */ /* 0x000fe4000001ff00 */
[----:B----4-:R-:W-:-:S02]  /*1170*/  R2UR UR8, R10 ;  /* 0x000000000a0872ca */ /* 0x010fc400000e0000 */
[----:B------:R-:W-:Y:S02]  /*1180*/  CS2R R132, SRZ ;  /* 0x0000000000847805 */ /* 0x000fe4000001ff00 */
[----:B------:R-:W-:Y:S02]  /*1190*/  CS2R R134, SRZ ;  /* 0x0000000000867805 */ /* 0x000fe4000001ff00 */
[----:B------:R-:W-:Y:S02]  /*11a0*/  CS2R R136, SRZ ;  /* 0x0000000000887805 */ /* 0x000fe4000001ff00 */
[----:B------:R-:W-:Y:S02]  /*11b0*/  CS2R R138, SRZ ;  /* 0x00000000008a7805 */ /* 0x000fe4000001ff00 */
[----:B------:R-:W-:Y:S01]  /*11c0*/  CS2R R140, SRZ ;  /* 0x00000000008c7805 */ /* 0x000fe2000001ff00 */
[----:B------:R-:W-:Y:S01]  /*11d0*/  IMAD.MOV.U32 R143, RZ, RZ, RZ ;  /* 0x000000ffff8f7224 */ /* 0x000fe200078e00ff */
[----:B------:R-:W-:Y:S01]  /*11e0*/  CS2R R56, SRZ ;  /* 0x0000000000387805 */ /* 0x000fe2000001ff00 */
[----:B------:R-:W-:Y:S01]  /*11f0*/  IMAD.MOV.U32 R145, RZ, RZ, RZ ;  /* 0x000000ffff917224 */ /* 0x000fe200078e00ff */
[----:B------:R-:W-:Y:S01]  /*1200*/  CS2R R58, SRZ ;  /* 0x00000000003a7805 */ /* 0x000fe2000001ff00 */
[----:B--23--:R-:W-:Y:S01]  /*1210*/  IMAD.U32 R13, RZ, RZ, UR4 ;  /* 0x00000004ff0d7e24 */ /* 0x00cfe2000f8e00ff */
[----:B------:R-:W-:-:S02]  /*1220*/  CS2R R60, SRZ ;  /* 0x00000000003c7805 */ /* 0x000fc4000001ff00 */
[----:B------:R-:W-:Y:S01]  /*1230*/  CS2R R62, SRZ ;  /* 0x00000000003e7805 */ /* 0x000fe2000001ff00 */
[----:B------:R-:W-:Y:S01]  /*1240*/  ULEA.HI UR10, UR8, UR8, URZ, 0x1 ;  /* 0x00000008080a7291 */ /* 0x000fe2000f8f083f */
[----:B------:R-:W-:Y:S02]  /*1250*/  CS2R R64, SRZ ;  /* 0x0000000000407805 */ /* 0x000fe4000001ff00 */
[----:B------:R-:W-:Y:S02]  /*1260*/  CS2R R66, SRZ ;  /* 0x0000000000427805 */ /* 0x000fe4000001ff00 */
[----:B------:R-:W-:Y:S01]  /*1270*/  CS2R R68, SRZ ;  /* 0x0000000000447805 */ /* 0x000fe2000001ff00 */
[----:B------:R-:W-:Y:S01]  /*1280*/  ULOP3.LUT UR11, UR10, 0x7fffe, URZ, 0xc0, !UPT ;  /* 0x0007fffe0a0b7892 */ /* 0x000fe2000f8ec03f */
[----:B------:R-:W-:Y:S01]  /*1290*/  CS2R R70, SRZ ;  /* 0x0000000000467805 */ /* 0x000fe2000001ff00 */
[----:B0-----:R-:W-:Y:S01]  /*12a0*/  ULEA UR10, UR13, UR12, 0x18 ;  /* 0x0000000c0d0a7291 */ /* 0x001fe2000f8ec03f */
[----:B------:R-:W-:Y:S01]  /*12b0*/  CS2R R72, SRZ ;  /* 0x0000000000487805 */ /* 0x000fe2000001ff00 */
[----:B------:R-:W-:Y:S01]  /*12c0*/  UIADD3 UR11, UR8, -UR11, URZ ;  /* 0x8000000b080b7290 */ /* 0x000fe2000fffe03f */
[----:B------:R-:W-:Y:S01]  /*12d0*/  CS2R R74, SRZ ;  /* 0x00000000004a7805 */ /* 0x000fe2000001ff00 */
[----:B------:R-:W-:Y:S01]  /*12e0*/  UMOV UR12, UR5 ;  /* 0x00000005000c7c82 */ /* 0x000fe20008000000 */
[----:B------:R-:W-:Y:S01]  /*12f0*/  UMOV UR8, URZ ;  /* 0x0000003f00087c82 */ /* 0x000fe20008000000 */
[----:B------:R-:W-:Y:S01]  /*1300*/  ULEA UR11, UR11, UR10, 0xd ;  /* 0x0000000a0b0b7291 */ /* 0x000fe2000f8e683f */
[----:B------:R-:W-:-:S02]  /*1310*/  CS2R R76, SRZ ;  /* 0x00000000004c7805 */ /* 0x000fc4000001ff00 */
[----:B------:R-:W-:Y:S02]  /*1320*/  CS2R R78, SRZ ;  /* 0x00000000004e7805 */ /* 0x000fe4000001ff00 */
[----:B------:R-:W-:Y:S01]  /*1330*/  CS2R R80, SRZ ;  /* 0x0000000000507805 */ /* 0x000fe2000001ff00 */
[----:B------:R-:W-:Y:S01]  /*1340*/  UIADD3 UR11, UR11, 0x100, URZ ;  /* 0x000001000b0b7890 */ /* 0x000fe2000fffe03f */
[----:B------:R-:W-:Y:S02]  /*1350*/  CS2R R82, SRZ ;  /* 0x0000000000527805 */ /* 0x000fe4000001ff00 */
[----:B------:R-:W-:Y:S02]  /*1360*/  CS2R R84, SRZ ;  /* 0x0000000000547805 */ /* 0x000fe4000001ff00 */
[----:B------:R-:W-:Y:S01]  /*1370*/  CS2R R86, SRZ ;  /* 0x0000000000567805 */ /* 0x000fe2000001ff00 */
[----:B------:R-:W-:Y:S01]  /*1380*/  USHF.R.U32.HI UR11, URZ, 0x4, UR11 ;  /* 0x000000043f0b7899 */ /* 0x000fe2000801160b */
[----:B------:R-:W-:-:S02]  /*1390*/  CS2R R24, SRZ ;  /* 0x0000000000187805 */ /* 0x000fc4000001ff00 */
[----:B------:R-:W-:Y:S02]  /*13a0*/  CS2R R26, SRZ ;  /* 0x00000000001a7805 */ /* 0x000fe4000001ff00 */
[----:B------:R-:W-:Y:S01]  /*13b0*/  CS2R R28, SRZ ;  /* 0x00000000001c7805 */ /* 0x000fe2000001ff00 */
[----:B------:R-:W-:Y:S01]  /*13c0*/  ULOP3.LUT UR11, UR11, 0x3fff, URZ, 0xc0, !UPT ;  /* 0x00003fff0b0b7892 */ /* 0x000fe2000f8ec03f */
        /* <DEDUP_REMOVED lines=12> */
[----:B------:R-:W-:Y:S01]  /*1490*/  CS2R R54, SRZ ;  /* 0x0000000000367805 */ /* 0x000fe2000001ff00 */
[----:B------:R-:W-:Y:S06]  /*14a0*/  @!P0 BRA `(.L_x_13) ;  /* 0x0000000800a08947 */ /* 0x000fec0003800000 */
[----:B------:R-:W-:-:S13]  /*14b0*/  ISETP.NE.AND P1, PT, R142, 0x3, PT ;  /* 0x000000038e00780c */ /* 0x000fda0003f25270 */
[----:B------:R-:W-:Y:S05]  /*14c0*/  @!P1 BRA `(.L_x_14) ;  /* 0x0000000000049947 */ /* 0x000fea0003800000 */
[----:B------:R-:W-:Y:S01]  /*14d0*/  BPT.TRAP 0x1 ;  /* 0x000000040000795c */ /* 0x000fe20000300000 */
.L_x_14:
[----:B------:R-:W-:Y:S01]  /*14e0*/  ULEA UR6, UR5, UR10, 0x3 ;  /* 0x0000000a05067291 */ /* 0x000fe2000f8e183f */
[----:B------:R-:W-:-:S05]  /*14f0*/  IMAD.U32 R10, RZ, RZ, UR4 ;  /* 0x00000004ff0a7e24 */ /* 0x000fca000f8e00ff */
[----:B------:R-:W-:-:S04]  /*1500*/  SHF.L.U32 R10, R10, 0x1f, RZ ;  /* 0x0000001f0a0a7819 */ /* 0x000fc800000006ff */
[----:B------:R0:W1:Y:S01]  /*1510*/  SYNCS.PHASECHK.TRANS64.TRYWAIT P0, [UR6], R10 ;  /* 0x0000000aff0075a7 */ /* 0x0000620008000146 */
[----:B------:R-:W-:Y:S05]  /*1520*/  @!P1 BRA `(.L_x_15) ;  /* 0x0000000000049947 */ /* 0x000fea0003800000 */
[----:B------:R-:W-:Y:S01]  /*1530*/  BPT.TRAP 0x1 ;  /* 0x000000040000795c */ /* 0x000fe20000300000 */
.L_x_15:
[----:B-1----:R-:W-:Y:S05]  /*1540*/  @P0 BRA `(.L_x_16) ;  /* 0x0000000000080947 */ /* 0x002fea0003800000 */
[----:B------:R-:W1:Y:S02]  /*1550*/  SYNCS.PHASECHK.TRANS64.TRYWAIT P0, [UR6], R10 ;  /* 0x0000000aff0075a7 */ /* 0x000e640008000146 */
[----:B-1----:R-:W-:Y:S05]  /*1560*/  @!P0 BRA `(.L_x_17) ;  /* 0x0000008000688947 */ /* 0x002fea0003800000 */
.L_x_16:
[----:B------:R-:W-:Y:S01]  /*1570*/  UIADD3 UR6, UR10, 0x28100, URZ ;  /* 0x000281000a067890 */ /* 0x000fe2000fffe03f */
[----:B------:R-:W-:Y:S01]  /*1580*/  WARPGROUP.ARRIVE ;  /* 0x00000000000079c5 */ /* 0x000fe20000000000 */
[----:B------:R-:W-:Y:S01]  /*1590*/  ULOP3.LUT UR8, UR11, 0x10000, URZ, 0xfc, !UPT ;  /* 0x000100000b087892 */ /* 0x000fe2000f8efc3f */
[----:B------:R-:W-:Y:S01]  /*15a0*/  CS2R R18, SRZ ;  /* 0x0000000000127805 */ /* 0x000fe2000001ff00 */
[----:B------:R-:W-:Y:S01]  /*15b0*/  USHF.R.U32.HI UR6, URZ, 0x4, UR6 ;  /* 0x000000043f067899 */ /* 0x000fe20008011606 */
[----:B------:R-:W-:Y:S01]  /*15c0*/  CS2R R16, SRZ ;  /* 0x0000000000107805 */ /* 0x000fe2000001ff00 */
[----:B------:R-:W-:Y:S01]  /*15d0*/  ULEA UR8, UR5, UR8, 0xb ;  /* 0x0000000805087291 */ /* 0x000fe2000f8e583f */
[----:B------:R-:W-:Y:S01]  /*15e0*/  CS2R R20, SRZ ;  /* 0x0000000000147805 */ /* 0x000fe2000001ff00 */
[----:B------:R-:W-:Y:S01]  /*15f0*/  ULOP3.LUT UR6, UR6, 0x3fff, URZ, 0xc0, !UPT ;  /* 0x00003fff06067892 */ /* 0x000fe2000f8ec03f */
[----:B------:R-:W-:Y:S01]  /*1600*/  CS2R R22, SRZ ;  /* 0x0000000000167805 */ /* 0x000fe2000001ff00 */
[----:B------:R-:W-:Y:S01]  /*1610*/  UMOV UR13, 0x40000040 ;  /* 0x40000040000d7882 */ /* 0x000fe20000000000 */
[----:B------:R-:W-:Y:S01]  /*1620*/  UMOV UR15, 0x40000040 ;  /* 0x40000040000f7882 */ /* 0x000fe20000000000 */
[----:B------:R-:W-:Y:S01]  /*1630*/  ULOP3.LUT UR6, UR6, 0x10000, URZ, 0xfc, !UPT ;  /* 0x0001000006067892 */ /* 0x000fe2000f8efc3f */
[----:B------:R-:W-:Y:S01]  /*1640*/  CS2R R88, SRZ ;  /* 0x0000000000587805 */ /* 0x000fe2000001ff00 */
[----:B------:R-:W-:Y:S01]  /*1650*/  UMOV UR12, UR8 ;  /* 0x00000008000c7c82 */ /* 0x000fe20008000000 */
[----:B------:R-:W-:Y:S01]  /*1660*/  CS2R R90, SRZ ;  /* 0x00000000005a7805 */ /* 0x000fe2000001ff00 */
[----:B------:R-:W-:Y:S01]  /*1670*/  ULEA UR7, UR5, UR6, 0x9 ;  /* 0x0000000605077291 */ /* 0x000fe2000f8e483f */
[----:B------:R-:W-:Y:S01]  /*1680*/  CS2R R92, SRZ ;  /* 0x00000000005c7805 */ /* 0x000fe2000001ff00 */
[----:B------:R-:W-:Y:S01]  /*1690*/  UIADD3 UR6, UR8, 0x400, URZ ;  /* 0x0000040008067890 */ /* 0x000fe2000fffe03f */
[----:B------:R-:W-:-:S02]  /*16a0*/  CS2R R96, SRZ ;  /* 0x0000000000607805 */ /* 0x000fc4000001ff00 */
[----:B------:R-:W-:Y:S02]  /*16b0*/  CS2R R94, SRZ ;  /* 0x00000000005e7805 */ /* 0x000fe4000001ff00 */
[----:B------:R-:W-:Y:S02]  /*16c0*/  CS2R R98, SRZ ;  /* 0x0000000000627805 */ /* 0x000fe4000001ff00 */
[----:B------:R-:W-:Y:S01]  /*16d0*/  CS2R R100, SRZ ;  /* 0x0000000000647805 */ /* 0x000fe2000001ff00 */
[----:B------:R-:W-:Y:S01]  /*16e0*/  UMOV UR14, UR7 ;  /* 0x00000007000e7c82 */ /* 0x000fe20008000000 */
[----:B------:R-:W-:Y:S01]  /*16f0*/  CS2R R102, SRZ ;  /* 0x0000000000667805 */ /* 0x000fe2000001ff00 */
[----:B------:R-:W-:Y:S01]  /*1700*/  QGMMA.64x64x32.F32.E4M3.E4M3 R56, gdesc[UR12], RZ, !UPT ;  /* 0x00e000000c3879f3 */ /* 0x000fe2000c7008ff */
[----:B------:R-:W-:Y:S01]  /*1710*/  UMOV UR12, UR6 ;  /* 0x00000006000c7c82 */ /* 0x000fe20008000000 */
[----:B------:R-:W-:Y:S01]  /*1720*/  UMOV UR13, 0x40000040 ;  /* 0x40000040000d7882 */ /* 0x000fe20000000000 */
[----:B------:R-:W-:Y:S01]  /*1730*/  UIADD3 UR6, UR8, 0x402, URZ ;  /* 0x0000040208067890 */ /* 0x000fe2000fffe03f */
[----:B------:R-:W-:Y:S01]  /*1740*/  QGMMA.64x64x32.F32.E4M3.E4M3 R24, gdesc[UR12], RZ, !UPT ;  /* 0x00e000000c1879f3 */ /* 0x000fe2000c7008ff */
[----:B------:R-:W-:Y:S01]  /*1750*/  UIADD3 UR12, UR8, 0x2, URZ ;  /* 0x00000002080c7890 */ /* 0x000fe2000fffe03f */
[----:B------:R-:W-:Y:S01]  /*1760*/  CS2R R104, SRZ ;  /* 0x0000000000687805 */ /* 0x000fe2000001ff00 */
[----:B------:R-:W-:Y:S01]  /*1770*/  UIADD3 UR14, UR7, 0x2, URZ ;  /* 0x00000002070e7890 */ /* 0x000fe2000fffe03f */
[----:B------:R-:W-:Y:S01]  /*1780*/  CS2R R108, SRZ ;  /* 0x00000000006c7805 */ /* 0x000fe2000001ff00 */
[----:B------:R-:W-:Y:S01]  /*1790*/  UMOV UR13, 0x40000040 ;  /* 0x40000040000d7882 */ /* 0x000fe20000000000 */
[----:B------:R-:W-:Y:S01]  /*17a0*/  UMOV UR15, 0x40000040 ;  /* 0x40000040000f7882 */ /* 0x000fe20000000000 */
        /* <DEDUP_REMOVED lines=16> */
[----:B------:R-:W-:Y:S01]  /*18b0*/  CS2R R140, SRZ ;  /* 0x00000000008c7805 */ /* 0x000fe2000001ff00 */
[----:B------:R-:W-:Y:S02]  /*18c0*/  IMAD.MOV.U32 R143, RZ, RZ, RZ ;  /* 0x000000ffff8f7224 */ /* 0x000fe400078e00ff */
[----:B------:R-:W-:Y:S01]  /*18d0*/  IMAD.MOV.U32 R145, RZ, RZ, RZ ;  /* 0x000000ffff917224 */ /* 0x000fe200078e00ff */
[----:B------:R-:W-:Y:S01]  /*18e0*/  QGMMA.64x64x32.F32.E4M3.E4M3 R56, gdesc[UR12], R56 ;  /* 0x00e000000c3879f3 */ /* 0x000fe20008700838 */
[----:B------:R-:W-:Y:S01]  /*18f0*/  UMOV UR12, UR6 ;  /* 0x00000006000c7c82 */ /* 0x000fe20008000000 */
[----:B------:R-:W-:Y:S01]  /*1900*/  UMOV UR13, 0x40000040 ;  /* 0x40000040000d7882 */ /* 0x000fe20000000000 */
[----:B------:R-:W-:Y:S01]  /*1910*/  UIADD3 UR6, UR8, 0x404, URZ ;  /* 0x0000040408067890 */ /* 0x000fe2000fffe03f */
[----:B------:R-:W-:Y:S01]  /*1920*/  QGMMA.64x64x32.F32.E4M3.E4M3 R24, gdesc[UR12], R24 ;  /* 0x00e000000c1879f3 */ /* 0x000fe20008700818 */
[----:B------:R-:W-:-:S02]  /*1930*/  UIADD3 UR12, UR8, 0x4, URZ ;  /* 0x00000004080c7890 */ /* 0x000fc4000fffe03f */
[----:B------:R-:W-:Y:S01]  /*1940*/  UIADD3 UR14, UR7, 0x4, URZ ;  /* 0x00000004070e7890 */ /* 0x000fe2000fffe03f */
[----:B------:R-:W-:Y:S01]  /*1950*/  UMOV UR13, 0x40000040 ;  /* 0x40000040000d7882 */ /* 0x000fe20000000000 */
[----:B------:R-:W-:-:S07]  /*1960*/  UMOV UR15, 0x40000040 ;  /* 0x40000040000f7882 */ /* 0x000fce0000000000 */
[----:B------:R-:W-:Y:S01]  /*1970*/  QGMMA.64x64x32.F32.E4M3.E4M3 R56, gdesc[UR12], R56 ;  /* 0x00e000000c3879f3 */ /* 0x000fe20008700838 */
[----:B------:R-:W-:Y:S01]  /*1980*/  UMOV UR12, UR6 ;  /* 0x00000006000c7c82 */ /* 0x000fe20008000000 */
[----:B------:R-:W-:Y:S01]  /*1990*/  UMOV UR13, 0x40000040 ;  /* 0x40000040000d7882 */ /* 0x000fe20000000000 */
[----:B------:R-:W-:Y:S01]  /*19a0*/  UMOV UR6, 0x4 ;  /* 0x0000000400067882 */ /* 0x000fe20000000000 */
[----:B------:R-:W-:Y:S01]  /*19b0*/  QGMMA.64x64x32.F32.E4M3.E4M3 R24, gdesc[UR12], R24 ;  /* 0x00e000000c1879f3 */ /* 0x000fe20008700818 */
[----:B------:R-:W-:Y:S02]  /*19c0*/  UIADD3 UR14, UR7, 0x6, URZ ;  /* 0x00000006070e7890 */ /* 0x000fe4000fffe03f */
[----:B------:R-:W-:Y:S01]  /*19d0*/  UIADD3 UR12, UR8, 0x6, URZ ;  /* 0x00000006080c7890 */ /* 0x000fe2000fffe03f */
[----:B------:R-:W-:Y:S01]  /*19e0*/  ULDC UR7, c[0x0][0x50c] ;  /* 0x0001430000077ab9 */ /* 0x000fe20000000800 */
[----:B------:R-:W-:Y:S02]  /*19f0*/  UIADD3 UR8, UR8, 0x406, URZ ;  /* 0x0000040608087890 */ /* 0x000fe4000fffe03f */
[----:B------:R-:W-:Y:S01]  /*1a00*/  UISETP.NE.AND UP0, UPT, UR7, 0x4, UPT ;  /* 0x000000040700788c */ /* 0x000fe2000bf05270 */
[----:B------:R-:W-:Y:S01]  /*1a10*/  UMOV UR13, 0x40000040 ;  /* 0x40000040000d7882 */ /* 0x000fe20000000000 */
[----:B------:R-:W-:-:S02]  /*1a20*/  UMOV UR15, 0x40000040 ;  /* 0x40000040000f7882 */ /* 0x000fc40000000000 */
[----:B------:R-:W-:-:S06]  /*1a30*/  USEL UR7, URZ, 0x1, UP0 ;  /* 0x000000013f077887 */ /* 0x000fcc0008000000 */
[----:B------:R-:W-:Y:S01]  /*1a40*/  ISETP.NE.AND P0, PT, RZ, UR7, PT ;  /* 0x00000007ff007c0c */ /* 0x000fe2000bf05270 */
[----:B------:R-:W-:Y:S01]  /*1a50*/  QGMMA.64x64x32.F32.E4M3.E4M3 R56, gdesc[UR12], R56 ;  /* 0x00e000000c3879f3 */ /* 0x000fe20008700838 */
[----:B------:R-:W-:Y:S01]  /*1a60*/  UMOV UR12, UR8 ;  /* 0x00000008000c7c82 */ /* 0x000fe20008000000 */
[----:B------:R-:W-:Y:S02]  /*1a70*/  UMOV UR13, 0x40000040 ;  /* 0x40000040000d7882 */ /* 0x000fe40000000000 */
[----:B------:R-:W-:Y:S08]  /*1a80*/  QGMMA.64x64x32.F32.E4M3.E4M3 R24, gdesc[UR12], R24, gsb0 ;  /* 0x00e000000c1879f3 */ /* 0x000ff00008000818 */
[----:B------:R-:W-:Y:S05]  /*1a90*/  @!P0 BRA `(.L_x_18) ;  /* 0x0000000400088947 */ /* 0x000fea0003800000 */
[----:B------:R-:W-:Y:S02]  /*1aa0*/  WARPGROUP.DEPBAR.LE gsb0, 0x0 ;  /* 0x00008000000079c5 */ /* 0x000fe40000010000 */
[----:B------:R-:W-:-:S01]  /*1ab0*/  FADD R145, RZ, R56 ;  /* 0x00000038ff917221 */ /* 0x000fc20000000000 */
[----:B------:R-:W-:Y:S01]  /*1ac0*/  FADD R140, RZ, R57 ;  /* 0x00000039ff8c7221 */ /* 0x000fe20000000000 */
        /* <DEDUP_REMOVED lines=62> */
[----:B------:R-:W-:-:S06]  /*1eb0*/  UMOV UR6, URZ ;  /* 0x0000003f00067c82 */ /* 0x000fcc0008000000 */
.L_x_18:
[----:B------:R-:W-:-:S04]  /*1ec0*/  UIADD3 UR12, UR5, 0x1, URZ ;  /* 0x00000001050c7890 */ /* 0x000fc8000fffe03f */
[----:B------:R-:W-:-:S04]  /*1ed0*/  UISETP.NE.AND UP0, UPT, UR12, 0x5, UPT ;  /* 0x000000050c00788c */ /* 0x000fc8000bf05270 */
[----:B------:R-:W-:Y:S02]  /*1ee0*/  USEL UR8, URZ, 0x1, UP0 ;  /* 0x000000013f087887 */ /* 0x000fe40008000000 */
[----:B------:R-:W-:Y:S02]  /*1ef0*/  USEL UR12, UR12, URZ, UP0 ;  /* 0x0000003f0c0c7287 */ /* 0x000fe40008000000 */
[----:B------:R-:W-:-:S06]  /*1f00*/  ULOP3.LUT UR8, UR4, UR8, URZ, 0x3c, !UPT ;  /* 0x0000000804087292 */ /* 0x000fcc000f8e3c3f */
[----:B------:R-:W-:Y:S01]  /*1f10*/  IMAD.U32 R13, RZ, RZ, UR8 ;  /* 0x00000008ff0d7e24 */ /* 0x000fe2000f8e00ff */
[----:B------:R-:W-:-:S06]  /*1f20*/  UMOV UR8, 0x1 ;  /* 0x0000000100087882 */ /* 0x000fcc0000000000 */
.L_x_13:
[----:B------:R-:W-:-:S04]  /*1f30*/  UISETP.LT.AND UP0, UPT, UR9, 0x1, UPT ;  /* 0x000000010900788c */ /* 0x000fc8000bf01270 */
[----:B------:R-:W-:-:S04]  /*1f40*/  USEL UR13, UR9, 0x1, UP0 ;  /* 0x00000001090d7887 */ /* 0x000fc80008000000 */
[----:B------:R-:W-:-:S04]  /*1f50*/  UIADD3 UR13, UR9, -UR13, URZ ;  /* 0x8000000d090d7290 */ /* 0x000fc8000fffe03f */
[----:B------:R-:W-:-:S06]  /*1f60*/  UISETP.GE.AND UP0, UPT, UR13, 0x1, UPT ;  /* 0x000000010d00788c */ /* 0x000fcc000bf06270 */
[----:B------:R-:W-:-:S13]  /*1f70*/  PLOP3.LUT P0, PT, PT, PT, UP0, 0x80, 0x0 ;  /* 0x000000000000781c */ /* 0x000fda0003f0f008 */
[----:B------:R-:W-:Y:S05]  /*1f80*/  @!P0 BRA `(.L_x_19) ;  /* 0x0000000800748947 */ /* 0x000fea0003800000 */
[----:B01----:R-:W-:Y:S01]  /*1f90*/  IMAD.U32 R10, RZ, RZ, UR13 ;  /* 0x0000000dff0a7e24 */ /* 0x003fe2000f8e00ff */
[----:B------:R-:W-:Y:S01]  /*1fa0*/  UMOV UR13, UR5 ;  /* 0x00000005000d7c82 */ /* 0x000fe20008000000 */
[----:B------:R-:W-:-:S05]  /*1fb0*/  ULDC UR15, c[0x0][0x50c] ;  /* 0x00014300000f7ab9 */ /* 0x000fca0000000800 */
.L_x_27:
[----:B------:R-:W-:-:S13]  /*1fc0*/  ISETP.NE.AND P1, PT, R142, 0x3, PT ;  /* 0x000000038e00780c */ /* 0x000fda0003f25270 */
[----:B01----:R-:W-:Y:S05]  /*1fd0*/  @!P1 BRA `(.L_x_20) ;  /* 0x0000000000049947 */ /* 0x003fea0003800000 */
[----:B------:R-:W-:Y:S01]  /*1fe0*/  BPT.TRAP 0x1 ;  /* 0x000000040000795c */ /* 0x000fe20000300000 */
.L_x_20:
[----:B------:R-:W0:Y:S01]  /*1ff0*/  S2UR UR14, SR_CgaCtaId ;  /* 0x00000000000e79c3 */ /* 0x000e220000008800 */
[----:B------:R-:W-:Y:S01]  /*2000*/  UMOV UR10, 0x400 ;  /* 0x00000400000a7882 */ /* 0x000fe20000000000 */
[----:B------:R-:W-:Y:S01]  /*2010*/  SHF.L.U32 R11, R13, 0x1f, RZ ;  /* 0x0000001f0d0b7819 */ /* 0x000fe200000006ff */
[----:B0-----:R-:W-:-:S04]  /*2020*/  ULEA UR10, UR14, UR10, 0x18 ;  /* 0x0000000a0e0a7291 */ /* 0x001fc8000f8ec03f */
[----:B------:R-:W-:-:S09]  /*2030*/  ULEA UR14, UR12, UR10, 0x3 ;  /* 0x0000000a0c0e7291 */ /* 0x000fd2000f8e183f */
[----:B------:R0:W1:Y:S01]  /*2040*/  SYNCS.PHASECHK.TRANS64.TRYWAIT P0, [UR14], R11 ;  /* 0x0000000bff0075a7 */ /* 0x000062000800014e */
[----:B------:R-:W-:Y:S05]  /*2050*/  @!P1 BRA `(.L_x_21) ;  /* 0x0000000000049947 */ /* 0x000fea0003800000 */
[----:B------:R-:W-:Y:S01]  /*2060*/  BPT.TRAP 0x1 ;  /* 0x000000040000795c */ /* 0x000fe20000300000 */
.L_x_21:
[----:B-1----:R-:W-:Y:S05]  /*2070*/  @P0 BRA `(.L_x_22) ;  /* 0x0000000000080947 */ /* 0x002fea0003800000 */
[----:B------:R-:W1:Y:S02]  /*2080*/  SYNCS.PHASECHK.TRANS64.TRYWAIT P0, [UR14], R11 ;  /* 0x0000000bff0075a7 */ /* 0x000e64000800014e */
[----:B-1----:R-:W-:Y:S05]  /*2090*/  @!P0 BRA `(.L_x_23) ;  /* 0x0000007400b48947 */ /* 0x002fea0003800000 */
.L_x_22:
[----:B------:R-:W-:Y:S01]  /*20a0*/  UIADD3 UR14, UR10, 0x28100, URZ ;  /* 0x000281000a0e7890 */ /* 0x000fe2000fffe03f */
[----:B------:R-:W-:Y:S01]  /*20b0*/  WARPGROUP.ARRIVE ;  /* 0x00000000000079c5 */ /* 0x000fe20000000000 */
[----:B------:R-:W-:Y:S02]  /*20c0*/  UISETP.NE.AND UP0, UPT, UR7, URZ, UPT ;  /* 0x0000003f0700728c */ /* 0x000fe4000bf05270 */
[----:B------:R-:W-:Y:S02]  /*20d0*/  USHF.R.U32.HI UR14, URZ, 0x4, UR14 ;  /* 0x000000043f0e7899 */ /* 0x000fe4000801160e */
[----:B------:R-:W-:Y:S02]  /*20e0*/  USEL UR8, UR8, URZ, !UP0 ;  /* 0x0000003f08087287 */ /* 0x000fe4000c000000 */
[----:B------:R-:W-:Y:S02]  /*20f0*/  ULOP3.LUT UR14, UR14, 0x3fff, URZ, 0xc0, !UPT ;  /* 0x00003fff0e0e7892 */ /* 0x000fe4000f8ec03f */
[----:B------:R-:W-:-:S02]  /*2100*/  ULOP3.LUT UR7, UR11, 0x10000, URZ, 0xfc, !UPT ;  /* 0x000100000b077892 */ /* 0x000fc4000f8efc3f */
[----:B------:R-:W-:Y:S02]  /*2110*/  ULOP3.LUT UR14, UR14, 0x10000, URZ, 0xfc, !UPT ;  /* 0x000100000e0e7892 */ /* 0x000fe4000f8efc3f */
[----:B------:R-:W-:Y:S02]  /*2120*/  UISETP.NE.U32.AND UP0, UPT, UR8, URZ, UPT ;  /* 0x0000003f0800728c */ /* 0x000fe4000bf05070 */
[----:B------:R-:W-:Y:S02]  /*2130*/  ULEA UR8, UR12, UR7, 0xb ;  /* 0x000000070c087291 */ /* 0x000fe4000f8e583f */
[----:B------:R-:W-:Y:S02]  /*2140*/  ULEA UR7, UR12, UR14, 0x9 ;  /* 0x0000000e0c077291 */ /* 0x000fe4000f8e483f */
[----:B------:R-:W-:Y:S01]  /*2150*/  UIADD3 UR14, UR8, 0x400, URZ ;  /* 0x00000400080e7890 */ /* 0x000fe2000fffe03f */
[----:B------:R-:W-:Y:S02]  /*2160*/  UMOV UR17, 0x40000040 ;  /* 0x4000004000117882 */ /* 0x000fe40000000000 */
[----:B------:R-:W-:Y:S01]  /*2170*/  UMOV UR16, UR8 ;  /* 0x0000000800107c82 */ /* 0x000fe20008000000 */
[----:B------:R-:W-:Y:S01]  /*2180*/  UMOV UR19, 0x40000040 ;  /* 0x4000004000137882 */ /* 0x000fe20000000000 */
[----:B------:R-:W-:Y:S01]  /*2190*/  UMOV UR18, UR7 ;  /* 0x0000000700127c82 */ /* 0x000fe20008000000 */
[----:B------:R-:W-:Y:S01]  /*21a0*/  UIADD3 UR6, UR6, 0x4, URZ ;  /* 0x0000000406067890 */ /* 0x000fe2000fffe03f */
[----:B------:R-:W-:Y:S01]  /*21b0*/  QGMMA.64x64x32.F32.E4M3.E4M3 R56, gdesc[UR16], R56, UP0 ;  /* 0x00e00000103879f3 */ /* 0x000fe2000bf00838 */
[----:B------:R-:W-:Y:S01]  /*21c0*/  UMOV UR16, UR14 ;  /* 0x0000000e00107c82 */ /* 0x000fe20008000000 */
[----:B------:R-:W-:Y:S01]  /*21d0*/  UMOV UR17, 0x40000040 ;  /* 0x4000004000117882 */ /* 0x000fe20000000000 */
[----:B------:R-:W-:Y:S01]  /*21e0*/  UIADD3 UR14, UR8, 0x402, URZ ;  /* 0x00000402080e7890 */ /* 0x000fe2000fffe03f */
[----:B------:R-:W-:Y:S01]  /*21f0*/  QGMMA.64x64x32.F32.E4M3.E4M3 R24, gdesc[UR16], R24, UP0 ;  /* 0x00e00000101879f3 */ /* 0x000fe2000bf00818 */
[----:B------:R-:W-:-:S02]  /*2200*/  UIADD3 UR16, UR8, 0x2, URZ ;  /* 0x0000000208107890 */ /* 0x000fc4000fffe03f */
[----:B------:R-:W-:Y:S01]  /*2210*/  UIADD3 UR18, UR7, 0x2, URZ ;  /* 0x0000000207127890 */ /* 0x000fe2000fffe03f */
[----:B------:R-:W-:Y:S01]  /*2220*/  UMOV UR17, 0x40000040 ;  /* 0x4000004000117882 */ /* 0x000fe20000000000 */
[----:B------:R-:W-:Y:S01]  /*2230*/  UMOV UR19, 0x40000040 ;  /* 0x4000004000137882 */ /* 0x000fe20000000000 */
[----:B------:R-:W-:-:S06]  /*2240*/  UISETP.NE.AND UP0, UPT, UR6, UR15, UPT ;  /* 0x0000000f0600728c */ /* 0x000fcc000bf05270 */
[----:B------:R-:W-:Y:S01]  /*2250*/  QGMMA.64x64x32.F32.E4M3.E4M3 R56, gdesc[UR16], R56 ;  /* 0x00e00000103879f3 */ /* 0x000fe20008700838 */
[----:B------:R-:W-:Y:S01]  /*2260*/  UMOV UR16, UR14 ;  /* 0x0000000e00107c82 */ /* 0x000fe20008000000 */
[----:B------:R-:W-:Y:S01]  /*2270*/  UMOV UR17, 0x40000040 ;  /* 0x4000004000117882 */ /* 0x000fe20000000000 */
[----:B------:R-:W-:Y:S01]  /*2280*/  UIADD3 UR14, UR8, 0x404, URZ ;  /* 0x00000404080e7890 */ /* 0x000fe2000fffe03f */
[----:B------:R-:W-:Y:S01]  /*2290*/  QGMMA.64x64x32.F32.E4M3.E4M3 R24, gdesc[UR16], R24 ;  /* 0x00e00000101879f3 */ /* 0x000fe20008700818 */
[----:B------:R-:W-:Y:S02]  /*22a0*/  UIADD3 UR16, UR8, 0x4, URZ ;  /* 0x0000000408107890 */ /* 0x000fe4000fffe03f */
[----:B------:R-:W-:Y:S01]  /*22b0*/  UIADD3 UR18, UR7, 0x4, URZ ;  /* 0x0000000407127890 */ /* 0x000fe2000fffe03f */
[----:B------:R-:W-:Y:S01]  /*22c0*/  UMOV UR17, 0x40000040 ;  /* 0x4000004000117882 */ /* 0x000fe20000000000 */
[----:B------:R-:W-:-:S07]  /*22d0*/  UMOV UR19, 0x40000040 ;  /* 0x4000004000137882 */ /* 0x000fce0000000000 */
[----:B------:R-:W-:Y:S01]  /*22e0*/  QGMMA.64x64x32.F32.E4M3.E4M3 R56, gdesc[UR16], R56 ;  /* 0x00e00000103879f3 */ /* 0x000fe20008700838 */
[----:B------:R-:W-:Y:S01]  /*22f0*/  UMOV UR16, UR14 ;  /* 0x0000000e00107c82 */ /* 0x000fe20008000000 */
[----:B------:R-:W-:Y:S02]  /*2300*/  UMOV UR17, 0x40000040 ;  /* 0x4000004000117882 */ /* 0x000fe40000000000 */
[----:B------:R-:W-:Y:S01]  /*2310*/  QGMMA.64x64x32.F32.E4M3.E4M3 R24, gdesc[UR16], R24 ;  /* 0x00e00000101879f3 */ /* 0x000fe20008700818 */
[----:B------:R-:W-:Y:S02]  /*2320*/  UIADD3 UR16, UR8, 0x6, URZ ;  /* 0x0000000608107890 */ /* 0x000fe4000fffe03f */
[----:B------:R-:W-:Y:S02]  /*2330*/  UIADD3 UR18, UR7, 0x6, URZ ;  /* 0x0000000607127890 */ /* 0x000fe4000fffe03f */
[----:B------:R-:W-:Y:S01]  /*2340*/  UIADD3 UR8, UR8, 0x406, URZ ;  /* 0x0000040608087890 */ /* 0x000fe2000fffe03f */
[----:B------:R-:W-:Y:S01]  /*2350*/  UMOV UR17, 0x40000040 ;  /* 0x4000004000117882 */ /* 0x000fe20000000000 */
[----:B------:R-:W-:Y:S01]  /*2360*/  UMOV UR19, 0x40000040 ;  /* 0x4000004000137882 */ /* 0x000fe20000000000 */
[----:B------:R-:W-:-:S06]  /*2370*/  USEL UR7, URZ, 0x1, UP0 ;  /* 0x000000013f077887 */ /* 0x000fcc0008000000 */
[----:B------:R-:W-:Y:S01]  /*2380*/  ISETP.NE.AND P0, PT, RZ, UR7, PT ;  /* 0x00000007ff007c0c */ /* 0x000fe2000bf05270 */
[----:B------:R-:W-:Y:S01]  /*2390*/  QGMMA.64x64x32.F32.E4M3.E4M3 R56, gdesc[UR16], R56 ;  /* 0x00e00000103879f3 */ /* 0x000fe20008700838 */
[----:B------:R-:W-:Y:S01]  /*23a0*/  UMOV UR16, UR8 ;  /* 0x0000000800107c82 */ /* 0x000fe20008000000 */
[----:B------:R-:W-:Y:S02]  /*23b0*/  UMOV UR17, 0x40000040 ;  /* 0x4000004000117882 */ /* 0x000fe40000000000 */
[----:B------:R-:W-:Y:S03]  /*23c0*/  QGMMA.64x64x32.F32.E4M3.E4M3 R24, gdesc[UR16], R24, gsb0 ;  /* 0x00e00000101879f3 */ /* 0x000fe60008000818 */
[----:B------:R-:W-:-:S05]  /*23d0*/  WARPGROUP.DEPBAR.LE gsb0, 0x1 ;  /* 0x00008000000079c5 */ /* 0x000fca0000010100 */
[----:B------:R-:W-:Y:S05]  /*23e0*/  @!P0 BRA `(.L_x_24) ;  /* 0x0000000400088947 */ /* 0x000fea0003800000 */
[----:B------:R-:W-:Y:S02]  /*23f0*/  WARPGROUP.DEPBAR.LE gsb0, 0x0 ;  /* 0x00008000000079c5 */ /* 0x000fe40000010000 */
[----:B------:R-:W-:-:S01]  /*2400*/  FADD R145, R56, R145 ;  /* 0x0000009138917221 */ /* 0x000fc20000000000 */
[----:B------:R-:W-:Y:S01]  /*2410*/  FADD R140, R57, R140 ;  /* 0x0000008c398c7221 */ /* 0x000fe20000000000 */
        /* <DEDUP_REMOVED lines=62> */
[----:B------:R-:W-:-:S06]  /*2800*/  UMOV UR6, URZ ;  /* 0x0000003f00067c82 */ /* 0x000fcc0008000000 */
.L_x_24:
[----:B------:R-:W-:Y:S05]  /*2810*/  @!P1 BRA `(.L_x_25) ;  /* 0x0000000000049947 */ /* 0x000fea0003800000 */
[----:B------:R-:W-:Y:S01]  /*2820*/  BPT.TRAP 0x1 ;  /* 0x000000040000795c */ /* 0x000fe20000300000 */
.L_x_25:
[----:B------:R-:W-:Y:S01]  /*2830*/  ULEA UR8, UR13, UR10, 0x3 ;  /* 0x0000000a0d087291 */ /* 0x000fe2000f8e183f */
[----:B------:R-:W-:-:S03]  /*2840*/  ISETP.GT.U32.AND P0, PT, R4, 0x1, PT ;  /* 0x000000010400780c */ /* 0x000fc60003f04070 */
[----:B------:R-:W-:-:S04]  /*2850*/  UIADD3 UR8, UR8, 0x28, URZ ;  /* 0x0000002808087890 */ /* 0x000fc8000fffe03f */
[----:B------:R-:W-:-:S09]  /*2860*/  UPRMT UR8, URZ, 0x654, UR8 ;  /* 0x000006543f087896 */ /* 0x000fd20008000008 */
[----:B------:R-:W-:Y:S01]  /*2870*/  SYNCS.ARRIVE.TRANS64.RED.A1T0 RZ, [UR8], RZ ;  /* 0x000000ffffff79a7 */ /* 0x000fe20008100408 */
[----:B------:R-:W-:Y:S05]  /*2880*/  @P0 BRA `(.L_x_26) ;  /* 0x0000000000040947 */ /* 0x000fea0003800000 */
[----:B------:R-:W-:Y:S01]  /*2890*/  BPT.TRAP 0x1 ;  /* 0x000000040000795c */ /* 0x000fe20000300000 */
.L_x_26:
[----:B------:R-:W-:Y:S01]  /*28a0*/  UIADD3 UR12, UR12, 0x1, URZ ;  /* 0x000000010c0c7890 */ /* 0x000fe2000fffe03f */
[C---:B------:R-:W-:Y:S01]  /*28b0*/  ISETP.GT.AND P0, PT, R10.reuse, 0x1, PT ;  /* 0x000000010a00780c */ /* 0x040fe20003f04270 */
[----:B------:R-:W-:Y:S01]  /*28c0*/  UIADD3 UR13, UR13, 0x1, URZ ;  /* 0x000000010d0d7890 */ /* 0x000fe2000fffe03f */
[----:B------:R-:W-:Y:S01]  /*28d0*/  VIADD R10, R10, 0xffffffff ;  /* 0xffffffff0a0a7836 */ /* 0x000fe20000000000 */
[----:B------:R-:W-:Y:S02]  /*28e0*/  UISETP.NE.AND UP0, UPT, UR12, 0x5, UPT ;  /* 0x000000050c00788c */ /* 0x000fe4000bf05270 */
[----:B------:R-:W-:Y:S02]  /*28f0*/  UISETP.NE.AND UP1, UPT, UR13, 0x5, UPT ;  /* 0x000000050d00788c */ /* 0x000fe4000bf25270 */
[----:B------:R-:W-:Y:S02]  /*2900*/  USEL UR8, URZ, 0x1, UP0 ;  /* 0x000000013f087887 */ /* 0x000fe40008000000 */
[----:B------:R-:W-:-:S02]  /*2910*/  USEL UR12, UR12, URZ, UP0 ;  /* 0x0000003f0c0c7287 */ /* 0x000fc40008000000 */
[----:B------:R-:W-:Y:S02]  /*2920*/  USEL UR13, UR13, URZ, UP1 ;  /* 0x0000003f0d0d7287 */ /* 0x000fe40008800000 */
[----:B------:R-:W-:Y:S01]  /*2930*/  LOP3.LUT R13, R13, UR8, RZ, 0x3c, !PT ;  /* 0x000000080d0d7c12 */ /* 0x000fe2000f8e3cff */
[----:B------:R-:W-:Y:S01]  /*2940*/  UMOV UR8, 0x1 ;  /* 0x0000000100087882 */ /* 0x000fe20000000000 */
[----:B------:R-:W-:Y:S08]  /*2950*/  @P0 BRA `(.L_x_27) ;  /* 0xfffffff400980947 */ /* 0x000ff0000383ffff */
.L_x_19:
[----:B------:R-:W-:Y:S01]  /*2960*/  UISETP.NE.AND UP0, UPT, UR6, URZ, UPT ;  /* 0x0000003f0600728c */ /* 0x000fe2000bf05270 */
[----:B01----:R-:W0:Y:S03]  /*2970*/  LDC R10, c[0x0][0x28c] ;  /* 0x0000a300ff0a7b82 */ /* 0x003e260000000800 */
[----:B------:R-:W-:-:S06]  /*2980*/  USEL UR6, URZ, 0x1, !UP0 ;  /* 0x000000013f067887 */ /* 0x000fcc000c000000 */
[----:B------:R-:W-:Y:S02]  /*2990*/  ISETP.NE.AND P0, PT, RZ, UR6, PT ;  /* 0x00000006ff007c0c */ /* 0x000fe4000bf05270 */
[----:B0-----:R-:W-:-:S11]  /*29a0*/  ISETP.GE.AND P1, PT, R10, 0x1, PT ;  /* 0x000000010a00780c */ /* 0x001fd60003f26270 */
[----:B------:R-:W-:Y:S05]  /*29b0*/  @!P0 BRA `(.L_x_28) ;  /* 0x0000000400048947 */ /* 0x000fea0003800000 */
[----:B------:R-:W-:Y:S02]  /*29c0*/  WARPGROUP.DEPBAR.LE gsb0, 0x0 ;  /* 0x00008000000079c5 */ /* 0x000fe40000010000 */
[----:B------:R-:W-:Y:S01]  /*29d0*/  FADD R145, R56, R145 ;  /* 0x0000009138917221 */ /* 0x000fe20000000000 */
        /* <DEDUP_REMOVED lines=62> */
[----:B------:R-:W-:-:S07]  /*2dc0*/  FADD R18, R18, R55 ;  /* 0x0000003712127221 */ /* 0x000fce0000000000 */
.L_x_28:
[----:B------:R-:W-:Y:S02]  /*2dd0*/  WARPGROUP.DEPBAR.LE gsb0, 0x0 ;  /* 0x00008000000079c5 */ /* 0x000fe40000010000 */
[----:B------:R-:W-:Y:S05]  /*2de0*/  @!P1 BRA `(.L_x_29) ;  /* 0x0000000000409947 */ /* 0x000fea0003800000 */
[----:B------:R-:W-:-:S13]  /*2df0*/  ISETP.NE.AND P0, PT, R142, 0x3, PT ;  /* 0x000000038e00780c */ /* 0x000fda0003f05270 */
[----:B------:R-:W-:Y:S05]  /*2e00*/  @!P0 BRA `(.L_x_30) ;  /* 0x0000000000048947 */ /* 0x000fea0003800000 */
[----:B------:R-:W-:Y:S01]  /*2e10*/  BPT.TRAP 0x1 ;  /* 0x000000040000795c */ /* 0x000fe20000300000 */
.L_x_30:
[----:B------:R-:W-:Y:S01]  /*2e20*/  UISETP.LT.AND UP0, UPT, UR9, 0x1, UPT ;  /* 0x000000010900788c */ /* 0x000fe2000bf01270 */
[----:B------:R-:W-:-:S03]  /*2e30*/  ISETP.GT.U32.AND P0, PT, R4, 0x1, PT ;  /* 0x000000010400780c */ /* 0x000fc60003f04070 */
[----:B------:R-:W-:-:S04]  /*2e40*/  USEL UR8, UR9, 0x1, UP0 ;  /* 0x0000000109087887 */ /* 0x000fc80008000000 */
[----:B------:R-:W-:-:S04]  /*2e50*/  UIADD3 UR8, UR5, UR9, -UR8 ;  /* 0x0000000905087290 */ /* 0x000fc8000fffe808 */
[----:B------:R-:W-:-:S04]  /*2e60*/  UIMAD.WIDE.U32 UR6, UR8, -0x33333333, URZ ;  /* 0xcccccccd080678a5 */ /* 0x000fc8000f8e003f */
[----:B------:R-:W-:-:S04]  /*2e70*/  USHF.R.U32.HI UR6, URZ, 0x2, UR7 ;  /* 0x000000023f067899 */ /* 0x000fc80008011607 */
[----:B------:R-:W-:-:S04]  /*2e80*/  UIMAD UR8, UR6, -0x5, UR8 ;  /* 0xfffffffb060878a4 */ /* 0x000fc8000f8e0208 */
[----:B------:R-:W-:-:S04]  /*2e90*/  ULEA UR8, UR8, UR10, 0x3 ;  /* 0x0000000a08087291 */ /* 0x000fc8000f8e183f */
[----:B------:R-:W-:-:S04]  /*2ea0*/  UIADD3 UR8, UR8, 0x28, URZ ;  /* 0x0000002808087890 */ /* 0x000fc8000fffe03f */
[----:B------:R-:W-:-:S09]  /*2eb0*/  UPRMT UR8, URZ, 0x654, UR8 ;  /* 0x000006543f087896 */ /* 0x000fd20008000008 */
[----:B------:R-:W-:Y:S01]  /*2ec0*/  SYNCS.ARRIVE.TRANS64.RED.A1T0 RZ, [UR8], RZ ;  /* 0x000000ffffff79a7 */ /* 0x000fe20008100408 */
[----:B------:R-:W-:Y:S05]  /*2ed0*/  @P0 BRA `(.L_x_29) ;  /* 0x0000000000040947 */ /* 0x000fea0003800000 */
[----:B------:R-:W-:Y:S01]  /*2ee0*/  BPT.TRAP 0x1 ;  /* 0x000000040000795c */ /* 0x000fe20000300000 */
.L_x_29:
[----:B------:R-:W0:Y:S01]  /*2ef0*/  LDC R14, c[0x0][0x288] ;  /* 0x0000a200ff0e7b82 */ /* 0x000e220000000800 */
[----:B------:R-:W-:Y:S01]  /*2f00*/  IMAD.SHL.U32 R33, R7, 0x40, RZ ;  /* 0x0000004007217824 */ /* 0x000fe200078e00ff */
[--C-:B------:R-:W-:Y:S01]  /*2f10*/  SHF.R.U32.HI R10, RZ, 0x2, R0.reuse ;  /* 0x00000002ff0a7819 */ /* 0x100fe20000011600 */
[----:B------:R-:W-:Y:S01]  /*2f20*/  UIADD3 UR5, UR9, UR5, URZ ;  /* 0x0000000509057290 */ /* 0x000fe2000fffe03f */
[----:B------:R-:W-:Y:S01]  /*2f30*/  LOP3.LUT R12, R0, 0x60, RZ, 0xc0, !PT ;  /* 0x00000060000c7812 */ /* 0x000fe200078ec0ff */
[----:B------:R-:W-:Y:S01]  /*2f40*/  IMAD.SHL.U32 R34, R6, 0x100, RZ ;  /* 0x0000010006227824 */ /* 0x000fe200078e00ff */
[----:B------:R-:W-:Y:S01]  /*2f50*/  SHF.R.U32.HI R13, RZ, 0x7, R0 ;  /* 0x00000007ff0d7819 */ /* 0x000fe20000011600 */
[----:B------:R-:W-:Y:S01]  /*2f60*/  UISETP.GT.U32.AND UP0, UPT, UR5, 0x4, UPT ;  /* 0x000000040500788c */ /* 0x000fe2000bf04070 */
[----:B------:R-:W-:Y:S01]  /*2f70*/  LOP3.LUT R11, R10, 0x7, RZ, 0xc0, !PT ;  /* 0x000000070a0b7812 */ /* 0x000fe200078ec0ff */
[C---:B------:R-:W-:Y:S01]  /*2f80*/  IMAD.SHL.U32 R26, R0.reuse, 0x2, RZ ;  /* 0x00000002001a7824 */ /* 0x040fe200078e00ff */
[----:B------:R-:W-:Y:S01]  /*2f90*/  SHF.R.U32.HI R12, RZ, 0x1, R12 ;  /* 0x00000001ff0c7819 */ /* 0x000fe2000001160c */
[----:B------:R-:W-:Y:S01]  /*2fa0*/  ULDC UR12, c[0x0][0x284] ;  /* 0x0000a100000c7ab9 */ /* 0x000fe20000000800 */
[----:B------:R-:W-:Y:S01]  /*2fb0*/  LOP3.LUT R10, R13, 0x1, RZ, 0xc0, !PT ;  /* 0x000000010d0a7812 */ /* 0x000fe200078ec0ff */
[----:B------:R-:W-:Y:S01]  /*2fc0*/  UISETP.LT.U32.AND UP0, UPT, UR9, 0x5, UP0 ;  /* 0x000000050900788c */ /* 0x000fe20008701070 */
[----:B------:R-:W-:Y:S01]  /*2fd0*/  IADD3 R15, RZ, -R12, -R11 ;  /* 0x8000000cff0f7210 */ /* 0x000fe20007ffe80b */
[----:B------:R-:W-:Y:S01]  /*2fe0*/  UISETP.GE.U32.AND UP1, UPT, UR9, 0x5, UPT ;  /* 0x000000050900788c */ /* 0x000fe2000bf26070 */
[----:B------:R-:W-:Y:S01]  /*2ff0*/  LOP3.LUT R13, R0, 0x3, RZ, 0xc0, !PT ;  /* 0x00000003000d7812 */ /* 0x000fe200078ec0ff */
[C---:B------:R-:W-:Y:S01]  /*3000*/  IMAD.SHL.U32 R24, R10.reuse, 0x40, RZ ;  /* 0x000000400a187824 */ /* 0x040fe200078e00ff */
[----:B------:R-:W-:Y:S01]  /*3010*/  SHF.R.S32.HI R29, RZ, 0x1f, R5 ;  /* 0x0000001fff1d7819 */ /* 0x000fe20000011405 */
[----:B------:R-:W-:Y:S01]  /*3020*/  UIMAD.WIDE.U32 UR6, UR5, -0x33333333, URZ ;  /* 0xcccccccd050678a5 */ /* 0x000fe2000f8e003f */
[C---:B------:R-:W-:Y:S01]  /*3030*/  LOP3.LUT R26, R33.reuse, 0x6, R26, 0xf8, !PT ;  /* 0x00000006211a7812 */ /* 0x040fe200078ef81a */
[----:B------:R-:W-:Y:S01]  /*3040*/  USEL UR8, URZ, 0x1, !UP0 ;  /* 0x000000013f087887 */ /* 0x000fe2000c000000 */
[----:B------:R-:W-:Y:S01]  /*3050*/  IMAD R15, R10, -0x40, R15 ;  /* 0xffffffc00a0f7824 */ /* 0x000fe200078e020f */
[----:B------:R-:W-:Y:S01]  /*3060*/  ULDC.64 UR10, c[0x0][0x5d0] ;  /* 0x00017400000a7ab9 */ /* 0x000fe20000000a00 */
[----:B0-----:R-:W-:Y:S01]  /*3070*/  ISETP.GE.AND P0, PT, R33, R14, PT ;  /* 0x0000000e2100720c */ /* 0x001fe20003f06270 */
[----:B------:R-:W-:Y:S01]  /*3080*/  IMAD R10, R13, -0x2, R14 ;  /* 0xfffffffe0d0a7824 */ /* 0x000fe200078e020e */
[----:B------:R-:W-:Y:S01]  /*3090*/  SHF.R.S32.HI R27, RZ, 0x1f, R26 ;  /* 0x0000001fff1b7819 */ /* 0x000fe2000001141a */
[----:B------:R-:W-:Y:S01]  /*30a0*/  IMAD R14, R29, UR10, RZ ;  /* 0x0000000a1d0e7c24 */ /* 0x000fe2000f8e02ff */
[----:B------:R-:W-:Y:S01]  /*30b0*/  ISETP.GE.OR P0, PT, R34, UR12, P0 ;  /* 0x0000000c22007c0c */ /* 0x000fe20008706670 */
[----:B------:R-:W-:Y:S01]  /*30c0*/  USHF.R.U32.HI UR6, URZ, 0x2, UR7 ;  /* 0x000000023f067899 */ /* 0x000fe20008011607 */
[----:B------:R-:W-:Y:S01]  /*30d0*/  LOP3.LUT R35, R24, 0x40, R11, 0xe2, !PT ;  /* 0x0000004018237812 */ /* 0x000fe200078ee20b */
[----:B------:R-:W-:Y:S01]  /*30e0*/  ULOP3.LUT UR4, UR4, UR8, URZ, 0x3c, !UPT ;  /* 0x0000000804047292 */ /* 0x000fe2000f8e3c3f */
[----:B------:R-:W-:Y:S01]  /*30f0*/  IMAD.WIDE R24, R6, 0x100, RZ ;  /* 0x0000010006187825 */ /* 0x000fe200078e02ff */
[----:B------:R-:W-:Y:S01]  /*3100*/  UIMAD UR5, UR6, -0x5, UR5 ;  /* 0xfffffffb060578a4 */ /* 0x000fe2000f8e0205 */
[----:B------:R-:W-:Y:S01]  /*3110*/  IADD3 R34, -R34, UR12, R15 ;  /* 0x0000000c22227c10 */ /* 0x000fe2000fffe10f */
[----:B------:R-:W-:Y:S01]  /*3120*/  @UP1 ULOP3.LUT UR4, UR4, 0x1, UR6, 0x78, !UPT ;  /* 0x0000000104041892 */ /* 0x000fe2000f8e7806 */
[C---:B------:R-:W-:Y:S01]  /*3130*/  IMAD R11, R5.reuse, UR11, R14 ;  /* 0x0000000b050b7c24 */ /* 0x040fe2000f8e020e */
[----:B------:R-:W-:Y:S01]  /*3140*/  LOP3.LUT R35, R24, R35, R12, 0xfe, !PT ;  /* 0x0000002318237212 */ /* 0x000fe200078efe0c */
[----:B------:R-:W-:-:S04]  /*3150*/  IMAD.WIDE.U32 R6, R5, UR10, R26 ;  /* 0x0000000a05067c25 */ /* 0x000fc8000f8e001a */
[----:B------:R-:W-:Y:S02]  /*3160*/  IMAD.IADD R7, R7, 0x1, R11 ;  /* 0x0000000107077824 */ /* 0x000fe400078e020b */
[----:B------:R-:W-:Y:S02]  /*3170*/  IMAD.IADD R33, R10, 0x1, -R33 ;  /* 0x000000010a217824 */ /* 0x000fe400078e0a21 */
[----:B------:R-:W-:Y:S01]  /*3180*/  IMAD.MOV.U32 R32, RZ, RZ, -0x1 ;  /* 0xffffffffff207424 */ /* 0x000fe200078e00ff */
[----:B------:R-:W-:Y:S06]  /*3190*/  @P0 BRA `(.L_x_31) ;  /* 0x0000004800040947 */ /* 0x000fec0003800000 */
[----:B------:R-:W0:Y:S01]  /*31a0*/  LDC.64 R30, c[0x0][0x5c8] ;  /* 0x00017200ff1e7b82 */ /* 0x000e220000000a00 */
[----:B------:R-:W-:Y:S01]  /*31b0*/  ULDC.64 UR6, c[0x0][0x5c0] ;  /* 0x0001700000067ab9 */ /* 0x000fe20000000a00 */
[----:B------:R-:W-:Y:S01]  /*31c0*/  BSSY B0, `(.L_x_31) ;  /* 0x000047e000007945 */ /* 0x000fe20003800000 */
[-C--:B0-----:R-:W-:Y:S02]  /*31d0*/  IMAD R10, R25, R30.reuse, RZ ;  /* 0x0000001e190a7224 */ /* 0x081fe400078e02ff */
[----:B------:R-:W-:-:S04]  /*31e0*/  IMAD.WIDE.U32 R6, R35, R30, R6 ;  /* 0x0000001e23067225 */ /* 0x000fc800078e0006 */
[----:B------:R-:W-:Y:S01]  /*31f0*/  IMAD R13, R35, R31, R10 ;  /* 0x0000001f230d7224 */ /* 0x000fe200078e020a */
[----:B------:R-:W-:Y:S01]  /*3200*/  IADD3 R14, P4, R6, UR6, RZ ;  /* 0x00000006060e7c10 */ /* 0x000fe2000ff9e0ff */
[C---:B------:R-:W-:Y:S01]  /*3210*/  IMAD.SHL.U32 R11, R30.reuse, 0x80, RZ ;  /* 0x000000801e0b7824 */ /* 0x040fe200078e00ff */
[C---:B------:R-:W-:Y:S01]  /*3220*/  LEA R28, P2, R30.reuse, R6, 0x3 ;  /* 0x000000061e1c7211 */ /* 0x040fe200078418ff */
[----:B------:R-:W-:Y:S01]  /*3230*/  IMAD.IADD R36, R7, 0x1, R13 ;  /* 0x0000000107247824 */ /* 0x000fe200078e020d */
[----:B------:R-:W-:Y:S02]  /*3240*/  SHF.L.U64.HI R7, R30, 0x7, R31 ;  /* 0x000000071e077819 */ /* 0x000fe4000001021f */
[----:B------:R-:W-:Y:S02]  /*3250*/  IADD3 R10, P1, P0, R6, UR6, R11 ;  /* 0x00000006060a7c10 */ /* 0x000fe4000f83e00b */
[----:B------:R-:W-:Y:S02]  /*3260*/  IADD3.X R15, R36, UR7, RZ, P4, !PT ;  /* 0x00000007240f7c10 */ /* 0x000fe4000a7fe4ff */
[----:B---3-5:R-:W-:-:S02]  /*3270*/  FSETP.NEU.AND P4, PT, R9, RZ, PT ;  /* 0x000000ff0900720b */ /* 0x028fc40003f8d000 */
[----:B------:R-:W-:Y:S02]  /*3280*/  LEA.HI.X R30, R30, R36, R31, 0x3, P2 ;  /* 0x000000241e1e7211 */ /* 0x000fe400010f1c1f */
[C---:B------:R-:W-:Y:S02]  /*3290*/  IADD3 R12, P2, R28.reuse, UR6, RZ ;  /* 0x000000061c0c7c10 */ /* 0x040fe4000ff5e0ff */
[----:B------:R-:W-:Y:S02]  /*32a0*/  IADD3 R6, P5, P6, R28, UR6, R11 ;  /* 0x000000061c067c10 */ /* 0x000fe4000febe00b */
[--C-:B------:R-:W-:Y:S02]  /*32b0*/  IADD3.X R11, R36, UR7, R7.reuse, P1, P0 ;  /* 0x00000007240b7c10 */ /* 0x100fe40008fe0407 */
[C---:B------:R-:W-:Y:S02]  /*32c0*/  IADD3.X R13, R30.reuse, UR7, RZ, P2, !PT ;  /* 0x000000071e0d7c10 */ /* 0x040fe400097fe4ff */
[----:B------:R-:W-:Y:S01]  /*32d0*/  IADD3.X R7, R30, UR7, R7, P5, P6 ;  /* 0x000000071e077c10 */ /* 0x000fe2000afec407 */
[----:B------:R-:W-:Y:S06]  /*32e0*/  @!P4 BRA `(.L_x_32) ;  /* 0x00000034009cc947 */ /* 0x000fec0003800000 */
[----:B------:R-:W-:Y:S01]  /*32f0*/  ULDC.64 UR6, c[0x0][0x5b8] ;  /* 0x00016e0000067ab9 */ /* 0x000fe20000000a00 */
[----:B------:R-:W-:Y:S01]  /*3300*/  ISETP.GE.AND P0, PT, R34, 0x1, PT ;  /* 0x000000012200780c */ /* 0x000fe20003f06270 */
[----:B------:R-:W-:Y:S01]  /*3310*/  IMAD R28, R29, UR6, RZ ;  /* 0x000000061d1c7c24 */ /* 0x000fe2000f8e02ff */
[----:B------:R-:W-:Y:S01]  /*3320*/  ULDC.64 UR10, c[0x0][0x5a8] ;  /* 0x00016a00000a7ab9 */ /* 0x000fe20000000a00 */
[----:B------:R-:W-:Y:S01]  /*3330*/  IMAD.WIDE.U32 R26, R5, UR6, R26 ;  /* 0x00000006051a7c25 */ /* 0x000fe2000f8e001a */
[----:B------:R-:W-:Y:S01]  /*3340*/  ISETP.LT.OR P4, PT, R33, 0x1, !P0 ;  /* 0x000000012100780c */ /* 0x000fe20004781670 */
[----:B------:R-:W-:Y:S02]  /*3350*/  BSSY B1, `(.L_x_33) ;  /* 0x000000c000017945 */ /* 0x000fe40003800000 */
[----:B------:R-:W-:Y:S01]  /*3360*/  IMAD R5, R5, UR7, R28 ;  /* 0x0000000705057c24 */ /* 0x000fe2000f8e021c */
[----:B------:R-:W-:Y:S02]  /*3370*/  ULDC.64 UR6, c[0x0][0x5b0] ;  /* 0x00016c0000067ab9 */ /* 0x000fe40000000a00 */
[----:B------:R-:W-:-:S02]  /*3380*/  IMAD R30, R25, UR6, RZ ;  /* 0x00000006191e7c24 */ /* 0x000fc4000f8e02ff */
[----:B------:R-:W-:Y:S02]  /*3390*/  IMAD.IADD R27, R27, 0x1, R5 ;  /* 0x000000011b1b7824 */ /* 0x000fe400078e0205 */
[C---:B------:R-:W-:Y:S02]  /*33a0*/  IMAD R5, R35.reuse, UR7, R30 ;  /* 0x0000000723057c24 */ /* 0x040fe4000f8e021e */
[----:B------:R-:W-:-:S03]  /*33b0*/  IMAD.WIDE.U32 R28, R35, UR6, R26 ;  /* 0x00000006231c7c25 */ /* 0x000fc6000f8e001a */
[----:B------:R-:W-:-:S04]  /*33c0*/  IADD3 R28, P1, R28, UR10, RZ ;  /* 0x0000000a1c1c7c10 */ /* 0x000fc8000ff3e0ff */
[--C-:B------:R-:W-:Y:S02]  /*33d0*/  IADD3.X R29, R29, UR11, R5.reuse, P1, !PT ;  /* 0x0000000b1d1d7c10 */ /* 0x100fe40008ffe405 */
[----:B------:R-:W-:Y:S01]  /*33e0*/  PRMT R5, RZ, 0x7610, R5 ;  /* 0x00007610ff057816 */ /* 0x000fe20000000005 */
[----:B------:R-:W-:Y:S06]  /*33f0*/  @P4 BRA `(.L_x_34) ;  /* 0x0000000000044947 */ /* 0x000fec0003800000 */
[----:B------:R0:W5:Y:S02]  /*3400*/  LDG.E.U8 R5, desc[UR20][R28.64] ;  /* 0x000000141c057981 */ /* 0x000164000c1e1100 */
.L_x_34:
[----:B------:R-:W-:Y:S05]  /*3410*/  BSYNC B1 ;  /* 0x0000000000017941 */ /* 0x000fea0003800000 */
.L_x_33:
[----:B-----5:R-:W-:Y:S01]  /*3420*/  LOP3.LUT R5, R5, 0xff, RZ, 0xc0, !PT ;  /* 0x000000ff05057812 */ /* 0x020fe200078ec0ff */
[----:B------:R-:W-:Y:S01]  /*3430*/  BSSY B1, `(.L_x_35) ;  /* 0x000000b000017945 */ /* 0x000fe20003800000 */
[----:B------:R-:W-:Y:S02]  /*3440*/  ISETP.LT.OR P2, PT, R33, 0x2, !P0 ;  /* 0x000000022100780c */ /* 0x000fe40004741670 */
[----:B------:R-:W-:-:S05]  /*3450*/  F2FP.F16.E4M3.UNPACK_B R5, R5 ;  /* 0x00000005ff05723e */ /* 0x000fca00020006ff */
[----:B------:R-:W-:Y:S01]  /*3460*/  HADD2.F32 R30, -RZ, R5.H0_H0 ;  /* 0x20000005ff1e7230 */ /* 0x000fe20000004100 */
[----:B------:R-:W-:-:S04]  /*3470*/  PRMT R5, RZ, 0x7610, R5 ;  /* 0x00007610ff057816 */ /* 0x000fc80000000005 */
[----:B------:R-:W-:-:S04]  /*3480*/  FMUL R30, R30, R9 ;  /* 0x000000091e1e7220 */ /* 0x000fc80000400000 */
[----:B--2---:R-:W-:-:S05]  /*3490*/  FFMA R30, R145, R8, R30 ;  /* 0x00000008911e7223 */ /* 0x004fca000000001e */
[----:B------:R-:W-:-:S05]  /*34a0*/  F2FP.SATFINITE.E4M3.F32.PACK_AB_MERGE_C R31, RZ, R30, RZ ;  /* 0x0000001eff1f723e */ /* 0x000fca00048070ff */
[----:B------:R1:W-:Y:S01]  /*34b0*/  @!P4 STG.E.U8 desc[UR20][R14.64], R31 ;  /* 0x0000001f0e00c986 */ /* 0x0003e2000c101114 */
[----:B------:R-:W-:Y:S05]  /*34c0*/  @P2 BRA `(.L_x_36) ;  /* 0x0000000000042947 */ /* 0x000fea0003800000 */
[----:B------:R2:W5:Y:S02]  /*34d0*/  LDG.E.U8 R5, desc[UR20][R28.64+0x1] ;  /* 0x000001141c057981 */ /* 0x000564000c1e1100 */
.L_x_36:
[----:B------:R-:W-:Y:S05]  /*34e0*/  BSYNC B1 ;  /* 0x0000000000017941 */ /* 0x000fea0003800000 */
.L_x_35:
[----:B-----5:R-:W-:Y:S01]  /*34f0*/  LOP3.LUT R5, R5, 0xff, RZ, 0xc0, !PT ;  /* 0x000000ff05057812 */ /* 0x020fe200078ec0ff */
[----:B------:R-:W-:Y:S01]  /*3500*/  BSSY B1, `(.L_x_37) ;  /* 0x0000013000017945 */ /* 0x000fe20003800000 */
[----:B------:R-:W-:Y:S02]  /*3510*/  IADD3 R37, P1, R35, 0x8, RZ ;  /* 0x0000000823257810 */ /* 0x000fe40007f3e0ff */
[----:B------:R-:W-:-:S03]  /*3520*/  F2FP.F16.E4M3.UNPACK_B R5, R5 ;  /* 0x00000005ff05723e */ /* 0x000fc600020006ff */
[----:B-1----:R-:W-:Y:S01]  /*3530*/  IMAD.X R31, RZ, RZ, R25, P1 ;  /* 0x000000ffff1f7224 */ /* 0x002fe200008e0619 */
[----:B------:R-:W-:Y:S01]  /*3540*/  ISETP.GE.AND P1, PT, R34, 0x9, PT ;  /* 0x000000092200780c */ /* 0x000fe20003f26270 */
[----:B------:R-:W-:Y:S02]  /*3550*/  HADD2.F32 R30, -RZ, R5.H0_H0 ;  /* 0x20000005ff1e7230 */ /* 0x000fe40000004100 */
[----:B------:R-:W-:Y:S01]  /*3560*/  IMAD R36, R31, UR6, RZ ;  /* 0x000000061f247c24 */ /* 0x000fe2000f8e02ff */
[----:B------:R-:W-:Y:S02]  /*3570*/  ISETP.LT.OR P5, PT, R33, 0x1, !P1 ;  /* 0x000000012100780c */ /* 0x000fe40004fa1670 */
[----:B------:R-:W-:Y:S01]  /*3580*/  FMUL R5, R30, R9 ;  /* 0x000000091e057220 */ /* 0x000fe20000400000 */
[----:B------:R-:W-:-:S04]  /*3590*/  IMAD.WIDE.U32 R30, R37, UR6, R26 ;  /* 0x00000006251e7c25 */ /* 0x000fc8000f8e001a */
[----:B------:R-:W-:Y:S01]  /*35a0*/  FFMA R5, R140, R8, R5 ;  /* 0x000000088c057223 */ /* 0x000fe20000000005 */
[----:B------:R-:W-:Y:S01]  /*35b0*/  IMAD R37, R37, UR7, R36 ;  /* 0x0000000725257c24 */ /* 0x000fe2000f8e0224 */
[----:B------:R-:W-:-:S03]  /*35c0*/  IADD3 R30, P4, R30, UR10, RZ ;  /* 0x0000000a1e1e7c10 */ /* 0x000fc6000ff9e0ff */
[----:B------:R-:W-:Y:S02]  /*35d0*/  F2FP.SATFINITE.E4M3.F32.PACK_AB_MERGE_C R39, RZ, R5, RZ ;  /* 0x00000005ff27723e */ /* 0x000fe400048070ff */
[----:B------:R-:W-:Y:S02]  /*35e0*/  IADD3.X R31, R31, UR11, R37, P4, !PT ;  /* 0x0000000b1f1f7c10 */ /* 0x000fe4000a7fe425 */
[----:B------:R-:W-:Y:S01]  /*35f0*/  PRMT R5, RZ, 0x7610, R5 ;  /* 0x00007610ff057816 */ /* 0x000fe20000000005 */
[----:B------:R1:W-:Y:S01]  /*3600*/  @!P2 STG.E.U8 desc[UR20][R14.64+0x1], R39 ;  /* 0x000001270e00a986 */ /* 0x0003e2000c101114 */
[----:B------:R-:W-:Y:S05]  /*3610*/  @P5 BRA `(.L_x_38) ;  /* 0x0000000000045947 */ /* 0x000fea0003800000 */
[----:B------:R3:W5:Y:S02]  /*3620*/  LDG.E.U8 R5, desc[UR20][R30.64] ;  /* 0x000000141e057981 */ /* 0x000764000c1e1100 */
.L_x_38:
[----:B------:R-:W-:Y:S05]  /*3630*/  BSYNC B1 ;  /* 0x0000000000017941 */ /* 0x000fea0003800000 */
.L_x_37:
[----:B-----5:R-:W-:Y:S01]  /*3640*/  LOP3.LUT R5, R5, 0xff, RZ, 0xc0, !PT ;  /* 0x000000ff05057812 */ /* 0x020fe200078ec0ff */
[----:B------:R-:W-:Y:S01]  /*3650*/  BSSY B1, `(.L_x_39) ;  /* 0x000000b000017945 */ /* 0x000fe20003800000 */
[----:B------:R-:W-:Y:S02]  /*3660*/  ISETP.LT.OR P2, PT, R33, 0x2, !P1 ;  /* 0x000000022100780c */ /* 0x000fe40004f41670 */
[----:B------:R-:W-:-:S05]  /*3670*/  F2FP.F16.E4M3.UNPACK_B R5, R5 ;  /* 0x00000005ff05723e */ /* 0x000fca00020006ff */
[----:B------:R-:W-:Y:S01]  /*3680*/  HADD2.F32 R36, -RZ, R5.H0_H0 ;  /* 0x20000005ff247230 */ /* 0x000fe20000004100 */
[----:B------:R-:W-:-:S04]  /*3690*/  PRMT R5, RZ, 0x7610, R5 ;  /* 0x00007610ff057816 */ /* 0x000fc80000000005 */
[----:B------:R-:W-:-:S04]  /*36a0*/  FMUL R36, R36, R9 ;  /* 0x0000000924247220 */ /* 0x000fc80000400000 */
[----:B------:R-:W-:-:S05]  /*36b0*/  FFMA R36, R143, R8, R36 ;  /* 0x000000088f247223 */ /* 0x000fca0000000024 */
[----:B------:R-:W-:-:S05]  /*36c0*/  F2FP.SATFINITE.E4M3.F32.PACK_AB_MERGE_C R37, RZ, R36, RZ ;  /* 0x00000024ff25723e */ /* 0x000fca00048070ff */
[----:B------:R4:W-:Y:S01]  /*36d0*/  @!P5 STG.E.U8 desc[UR20][R12.64], R37 ;  /* 0x000000250c00d986 */ /* 0x0009e2000c101114 */
[----:B------:R-:W-:Y:S05]  /*36e0*/  @P2 BRA `(.L_x_40) ;  /* 0x0000000000042947 */ /* 0x000fea0003800000 */
[----:B------:R0:W5:Y:S02]  /*36f0*/  LDG.E.U8 R5, desc[UR20][R30.64+0x1] ;  /* 0x000001141e057981 */ /* 0x000164000c1e1100 */
.L_x_40:
[----:B------:R-:W-:Y:S05]  /*3700*/  BSYNC B1 ;  /* 0x0000000000017941 */ /* 0x000fea0003800000 */
.L_x_39:
[----:B-----5:R-:W-:Y:S01]  /*3710*/  LOP3.LUT R5, R5, 0xff, RZ, 0xc0, !PT ;  /* 0x000000ff05057812 */ /* 0x020fe200078ec0ff */
[----:B------:R-:W-:Y:S01]  /*3720*/  BSSY B1, `(.L_x_41) ;  /* 0x000000b000017945 */ /* 0x000fe20003800000 */
[----:B------:R-:W-:Y:S02]  /*3730*/  ISETP.LT.OR P4, PT, R33, 0x9, !P0 ;  /* 0x000000092100780c */ /* 0x000fe40004781670 */
[----:B------:R-:W-:-:S05]  /*3740*/  F2FP.F16.E4M3.UNPACK_B R5, R5 ;  /* 0x00000005ff05723e */ /* 0x000fca00020006ff */
[----:B------:R-:W-:-:S05]  /*3750*/  HADD2.F32 R36, -RZ, R5.H0_H0 ;  /* 0x20000005ff247230 */ /* 0x000fca0000004100 */
[----:B------:R-:W-:-:S04]  /*3760*/  FMUL R5, R36, R9 ;  /* 0x0000000924057220 */ /* 0x000fc80000400000 */
[----:B------:R-:W-:-:S05]  /*3770*/  FFMA R5, R138, R8, R5 ;  /* 0x000000088a057223 */ /* 0x000fca0000000005 */
[----:B----4-:R-:W-:Y:S02]  /*3780*/  F2FP.SATFINITE.E4M3.F32.PACK_AB_MERGE_C R37, RZ, R5, RZ ;  /* 0x00000005ff25723e */ /* 0x010fe400048070ff */
[----:B------:R-:W-:-:S03]  /*3790*/  PRMT R5, RZ, 0x7610, R5 ;  /* 0x00007610ff057816 */ /* 0x000fc60000000005 */
[----:B------:R4:W-:Y:S01]  /*37a0*/  @!P2 STG.E.U8 desc[UR20][R12.64+0x1], R37 ;  /* 0x000001250c00a986 */ /* 0x0009e2000c101114 */
[----:B------:R-:W-:Y:S05]  /*37b0*/  @P4 BRA `(.L_x_42) ;  /* 0x0000000000044947 */ /* 0x000fea0003800000 */
[----:B------:R0:W5:Y:S02]  /*37c0*/  LDG.E.U8 R5, desc[UR20][R28.64+0x8] ;  /* 0x000008141c057981 */ /* 0x000164000c1e1100 */
.L_x_42:
[----:B------:R-:W-:Y:S05]  /*37d0*/  BSYNC B1 ;  /* 0x0000000000017941 */ /* 0x000fea0003800000 */
.L_x_41:
        /* <DEDUP_REMOVED lines=8> */
[----:B----4-:R-:W-:-:S05]  /*3860*/  F2FP.SATFINITE.E4M3.F32.PACK_AB_MERGE_C R37, RZ, R36, RZ ;  /* 0x00000024ff25723e */ /* 0x010fca00048070ff */
[----:B------:R4:W-:Y:S01]  /*3870*/  @!P4 STG.E.U8 desc[UR20][R14.64+0x8], R37 ;  /* 0x000008250e00c986 */ /* 0x0009e2000c101114 */
[----:B------:R-:W-:Y:S05]  /*3880*/  @P2 BRA `(.L_x_44) ;  /* 0x0000000000042947 */ /* 0x000fea0003800000 */
[----:B------:R0:W5:Y:S02]  /*3890*/  LDG.E.U8 R5, desc[UR20][R28.64+0x9] ;  /* 0x000009141c057981 */ /* 0x000164000c1e1100 */
.L_x_44:
[----:B------:R-:W-:Y:S05]  /*38a0*/  BSYNC B1 ;  /* 0x0000000000017941 */ /* 0x000fea0003800000 */
.L_x_43:
        /* <DEDUP_REMOVED lines=12> */
.L_x_46:
[----:B------:R-:W-:Y:S05]  /*3970*/  BSYNC B1 ;  /* 0x0000000000017941 */ /* 0x000fea0003800000 */
.L_x_45:
        /* <DEDUP_REMOVED lines=12> */
.L_x_48:
[----:B------:R-:W-:Y:S05]  /*3a40*/  BSYNC B1 ;  /* 0x0000000000017941 */ /* 0x000fea0003800000 */
.L_x_47:
        /* <DEDUP_REMOVED lines=12> */
.L_x_50:
[----:B------:R-:W-:Y:S05]  /*3b10*/  BSYNC B1 ;  /* 0x0000000000017941 */ /* 0x000fea0003800000 */
.L_x_49:
        /* <DEDUP_REMOVED lines=12> */
.L_x_52:
[----:B------:R-:W-:Y:S05]  /*3be0*/  BSYNC B1 ;  /* 0x0000000000017941 */ /* 0x000fea0003800000 */
.L_x_51:
        /* <DEDUP_REMOVED lines=12> */
.L_x_54:
[----:B------:R-:W-:Y:S05]  /*3cb0*/  BSYNC B1 ;  /* 0x0000000000017941 */ /* 0x000fea0003800000 */
.L_x_53:
        /* <DEDUP_REMOVED lines=12> */
.L_x_56:
[----:B------:R-:W-:Y:S05]  /*3d80*/  BSYNC B1 ;  /* 0x0000000000017941 */ /* 0x000fea0003800000 */
.L_x_55:
        /* <DEDUP_REMOVED lines=12> */
.L_x_58:
[----:B------:R-:W-:Y:S05]  /*3e50*/  BSYNC B1 ;  /* 0x0000000000017941 */ /* 0x000fea0003800000 */
.L_x_57:
        /* <DEDUP_REMOVED lines=12> */
.L_x_60:
[----:B------:R-:W-:Y:S05]  /*3f20*/  BSYNC B1 ;  /* 0x0000000000017941 */ /* 0x000fea0003800000 */
.L_x_59:
        /* <DEDUP_REMOVED lines=12> */
.L_x_62:
[----:B------:R-:W-:Y:S05]  /*3ff0*/  BSYNC B1 ;  /* 0x0000000000017941 */ /* 0x000fea0003800000 */
.L_x_61:
        /* <DEDUP_REMOVED lines=12> */
.L_x_64:
[----:B------:R-:W-:Y:S05]  /*40c0*/  BSYNC B1 ;  /* 0x0000000000017941 */ /* 0x000fea0003800000 */
.L_x_63:
        /* <DEDUP_REMOVED lines=12> */
.L_x_66:
[----:B------:R-:W-:Y:S05]  /*4190*/  BSYNC B1 ;  /* 0x0000000000017941 */ /* 0x000fea0003800000 */
.L_x_65:
        /* <DEDUP_REMOVED lines=12> */
.L_x_68:
[----:B------:R-:W-:Y:S05]  /*4260*/  BSYNC B1 ;  /* 0x0000000000017941 */ /* 0x000fea0003800000 */
.L_x_67:
        /* <DEDUP_REMOVED lines=12> */
.L_x_70:
[----:B------:R-:W-:Y:S05]  /*4330*/  BSYNC B1 ;  /* 0x0000000000017941 */ /* 0x000fea0003800000 */
.L_x_69:
        /* <DEDUP_REMOVED lines=12> */
.L_x_72:
[----:B------:R-:W-:Y:S05]  /*4400*/  BSYNC B1 ;  /* 0x0000000000017941 */ /* 0x000fea0003800000 */
.L_x_71:
        /* <DEDUP_REMOVED lines=12> */
.L_x_74:
[----:B------:R-:W-:Y:S05]  /*44d0*/  BSYNC B1 ;  /* 0x0000000000017941 */ /* 0x000fea0003800000 */
.L_x_73:
        /* <DEDUP_REMOVED lines=12> */
.L_x_76:
[----:B------:R-:W-:Y:S05]  /*45a0*/  BSYNC B1 ;  /* 0x0000000000017941 */ /* 0x000fea0003800000 */
.L_x_75:
        /* <DEDUP_REMOVED lines=12> */
.L_x_78:
[----:B------:R-:W-:Y:S05]  /*4670*/  BSYNC B1 ;  /* 0x0000000000017941 */ /* 0x000fea0003800000 */
.L_x_77:
        /* <DEDUP_REMOVED lines=12> */
.L_x_80:
[----:B------:R-:W-:Y:S05]  /*4740*/  BSYNC B1 ;  /* 0x0000000000017941 */ /* 0x000fea0003800000 */
.L_x_79:
        /* <DEDUP_REMOVED lines=12> */
.L_x_82:
[----:B------:R-:W-:Y:S05]  /*4810*/  BSYNC B1 ;  /* 0x0000000000017941 */ /* 0x000fea0003800000 */
.L_x_81:
        /* <DEDUP_REMOVED lines=12> */
.L_x_84:
[----:B------:R-:W-:Y:S05]  /*48e0*/  BSYNC B1 ;  /* 0x0000000000017941 */ /* 0x000fea0003800000 */
.L_x_83:
        /* <DEDUP_REMOVED lines=12> */
.L_x_86:
[----:B------:R-:W-:Y:S05]  /*49b0*/  BSYNC B1 ;  /* 0x0000000000017941 */ /* 0x000fea0003800000 */
.L_x_85:
        /* <DEDUP_REMOVED lines=12> */
.L_x_88:
[----:B------:R-:W-:Y:S05]  /*4a80*/  BSYNC B1 ;  /* 0x0000000000017941 */ /* 0x000fea0003800000 */
.L_x_87:
        /* <DEDUP_REMOVED lines=12> */
.L_x_90:
[----:B------:R-:W-:Y:S05]  /*4b50*/  BSYNC B1 ;  /* 0x0000000000017941 */ /* 0x000fea0003800000 */
.L_x_89:
        /* <DEDUP_REMOVED lines=12> */
.L_x_92:
[----:B------:R-:W-:Y:S05]  /*4c20*/  BSYNC B1 ;  /* 0x0000000000017941 */ /* 0x000fea0003800000 */
.L_x_91:
[----:B-----5:R-:W-:Y:S01]  /*4c30*/  LOP3.LUT R5, R5, 0xff, RZ, 0xc0, !PT ;  /* 0x000000ff05057812 */ /* 0x020fe200078ec0ff */
[----:B------:R-:W-:Y:S01]  /*4c40*/  BSSY B1, `(.L_x_93) ;  /* 0x000000b000017945 */ /* 0x000fe20003800000 */
[----:B------:R-:W-:Y:S02]  /*4c50*/  ISETP.LT.OR P2, PT, R33, 0x39, !P1 ;  /* 0x000000392100780c */ /* 0x000fe40004f41670 */
[----:B------:R-:W-:-:S05]  /*4c60*/  F2FP.F16.E4M3.UNPACK_B R5, R5 ;  /* 0x00000005ff05723e */ /* 0x000fca00020006ff */
[----:B0-2---:R-:W-:-:S05]  /*4c70*/  HADD2.F32 R28, -RZ, R5.H0_H0 ;  /* 0x20000005ff1c7230 */ /* 0x005fca0000004100 */
[----:B------:R-:W-:-:S04]  /*4c80*/  FMUL R5, R28, R9 ;  /* 0x000000091c057220 */ /* 0x000fc80000400000 */
[----:B------:R-:W-:-:S05]  /*4c90*/  FFMA R5, R112, R8, R5 ;  /* 0x0000000870057223 */ /* 0x000fca0000000005 */
[----:B------:R-:W-:Y:S02]  /*4ca0*/  F2FP.SATFINITE.E4M3.F32.PACK_AB_MERGE_C R29, RZ, R5, RZ ;  /* 0x00000005ff1d723e */ /* 0x000fe400048070ff */
[----:B------:R-:W-:-:S03]  /*4cb0*/  PRMT R5, RZ, 0x7610, R5 ;  /* 0x00007610ff057816 */ /* 0x000fc60000000005 */
[----:B------:R0:W-:Y:S01]  /*4cc0*/  @!P0 STG.E.U8 desc[UR20][R14.64+0x39], R29 ;  /* 0x0000391d0e008986 */ /* 0x0001e2000c101114 */
[----:B------:R-:W-:Y:S05]  /*4cd0*/  @P2 BRA `(.L_x_94) ;  /* 0x0000000000042947 */ /* 0x000fea0003800000 */
[----:B------:R2:W5:Y:S02]  /*4ce0*/  LDG.E.U8 R5, desc[UR20][R30.64+0x38] ;  /* 0x000038141e057981 */ /* 0x000564000c1e1100 */
.L_x_94:
[----:B------:R-:W-:Y:S05]  /*4cf0*/  BSYNC B1 ;  /* 0x0000000000017941 */ /* 0x000fea0003800000 */
.L_x_93:
[----:B-----5:R-:W-:Y:S01]  /*4d00*/  LOP3.LUT R5, R5, 0xff, RZ, 0xc0, !PT ;  /* 0x000000ff05057812 */ /* 0x020fe200078ec0ff */
[----:B------:R-:W-:Y:S01]  /*4d10*/  BSSY B1, `(.L_x_95) ;  /* 0x000000b000017945 */ /* 0x000fe20003800000 */
[----:B------:R-:W-:Y:S02]  /*4d20*/  ISETP.LT.OR P1, PT, R33, 0x3a, !P1 ;  /* 0x0000003a2100780c */ /* 0x000fe40004f21670 */
[----:B------:R-:W-:-:S05]  /*4d30*/  F2FP.F16.E4M3.UNPACK_B R5, R5 ;  /* 0x00000005ff05723e */ /* 0x000fca00020006ff */
[----:B01--4-:R-:W-:Y:S01]  /*4d40*/  HADD2.F32 R14, -RZ, R5.H0_H0 ;  /* 0x20000005ff0e7230 */ /* 0x013fe20000004100 */
[----:B------:R-:W-:-:S04]  /*4d50*/  PRMT R5, RZ, 0x7610, R5 ;  /* 0x00007610ff057816 */ /* 0x000fc80000000005 */
[----:B------:R-:W-:-:S04]  /*4d60*/  FMUL R14, R14, R9 ;  /* 0x000000090e0e7220 */ /* 0x000fc80000400000 */
[----:B------:R-:W-:-:S05]  /*4d70*/  FFMA R14, R115, R8, R14 ;  /* 0x00000008730e7223 */ /* 0x000fca000000000e */
[----:B------:R-:W-:-:S05]  /*4d80*/  F2FP.SATFINITE.E4M3.F32.PACK_AB_MERGE_C R15, RZ, R14, RZ ;  /* 0x0000000eff0f723e */ /* 0x000fca00048070ff */
[----:B------:R0:W-:Y:S01]  /*4d90*/  @!P2 STG.E.U8 desc[UR20][R12.64+0x38], R15 ;  /* 0x0000380f0c00a986 */ /* 0x0001e2000c101114 */
[----:B------:R-:W-:Y:S05]  /*4da0*/  @P1 BRA `(.L_x_96) ;  /* 0x0000000000041947 */ /* 0x000fea0003800000 */
[----:B------:R1:W5:Y:S02]  /*4db0*/  LDG.E.U8 R5, desc[UR20][R30.64+0x39] ;  /* 0x000039141e057981 */ /* 0x000364000c1e1100 */
.L_x_96:
[----:B------:R-:W-:Y:S05]  /*4dc0*/  BSYNC B1 ;  /* 0x0000000000017941 */ /* 0x000fea0003800000 */
.L_x_95:
[----:B-----5:R-:W-:Y:S01]  /*4dd0*/  LOP3.LUT R5, R5, 0xff, RZ, 0xc0, !PT ;  /* 0x000000ff05057812 */ /* 0x020fe200078ec0ff */
[----:B------:R-:W-:Y:S01]  /*4de0*/  BSSY B1, `(.L_x_97) ;  /* 0x0000013000017945 */ /* 0x000fe20003800000 */
[----:B------:R-:W-:Y:S02]  /*4df0*/  IADD3 R29, P0, R35, 0x80, RZ ;  /* 0x00000080231d7810 */ /* 0x000fe40007f1e0ff */
[----:B------:R-:W-:-:S03]  /*4e00*/  F2FP.F16.E4M3.UNPACK_B R5, R5 ;  /* 0x00000005ff05723e */ /* 0x000fc600020006ff */
[----:B0-----:R-:W-:Y:S01]  /*4e10*/  IMAD.X R15, RZ, RZ, R25, P0 ;  /* 0x000000ffff0f7224 */ /* 0x001fe200000e0619 */
        /* <DEDUP_REMOVED lines=9> */
[----:B-123--:R-:W-:Y:S02]  /*4eb0*/  F2FP.SATFINITE.E4M3.F32.PACK_AB_MERGE_C R31, RZ, R5, RZ ;  /* 0x00000005ff1f723e */ /* 0x00efe400048070ff */
[----:B------:R-:W-:Y:S02]  /*4ec0*/  IADD3.X R15, R15, UR11, R29, P2, !PT ;  /* 0x0000000b0f0f7c10 */ /* 0x000fe400097fe41d */
[----:B------:R-:W-:Y:S01]  /*4ed0*/  PRMT R5, RZ, 0x7610, R5 ;  /* 0x00007610ff057816 */ /* 0x000fe20000000005 */
[----:B------:R0:W-:Y:S01]  /*4ee0*/  @!P1 STG.E.U8 desc[UR20][R12.64+0x39], R31 ;  /* 0x0000391f0c009986 */ /* 0x0001e2000c101114 */
[----:B------:R-:W-:Y:S05]  /*4ef0*/  @P4 BRA `(.L_x_98) ;  /* 0x0000000000044947 */ /* 0x000fea0003800000 */
[----:B------:R1:W5:Y:S02]  /*4f00*/  LDG.E.U8 R5, desc[UR20][R14.64] ;  /* 0x000000140e057981 */ /* 0x000364000c1e1100 */
.L_x_98:
[----:B------:R-:W-:Y:S05]  /*4f10*/  BSYNC B1 ;  /* 0x0000000000017941 */ /* 0x000fea0003800000 */
.L_x_97:
[----:B-----5:R-:W-:Y:S01]  /*4f20*/  LOP3.LUT R5, R5, 0xff, RZ, 0xc0, !PT ;  /* 0x000000ff05057812 */ /* 0x020fe200078ec0ff */
[----:B------:R-:W-:Y:S01]  /*4f30*/  BSSY B1, `(.L_x_99) ;  /* 0x000000b000017945 */ /* 0x000fe20003800000 */
[----:B------:R-:W-:Y:S02]  /*4f40*/  ISETP.LT.OR P2, PT, R33, 0x2, !P0 ;  /* 0x000000022100780c */ /* 0x000fe40004741670 */
[----:B------:R-:W-:-:S05]  /*4f50*/  F2FP.F16.E4M3.UNPACK_B R5, R5 ;  /* 0x00000005ff05723e */ /* 0x000fca00020006ff */
[----:B0-----:R-:W-:Y:S01]  /*4f60*/  HADD2.F32 R12, -RZ, R5.H0_H0 ;  /* 0x20000005ff0c7230 */ /* 0x001fe20000004100 */
[----:B------:R-:W-:-:S04]  /*4f70*/  PRMT R5, RZ, 0x7610, R5 ;  /* 0x00007610ff057816 */ /* 0x000fc80000000005 */
[----:B------:R-:W-:-:S04]  /*4f80*/  FMUL R12, R12, R9 ;  /* 0x000000090c0c7220 */ /* 0x000fc80000400000 */
[----:B------:R-:W-:-:S05]  /*4f90*/  FFMA R12, R113, R8, R12 ;  /* 0x00000008710c7223 */ /* 0x000fca000000000c */
[----:B------:R-:W-:-:S05]  /*4fa0*/  F2FP.SATFINITE.E4M3.F32.PACK_AB_MERGE_C R13, RZ, R12, RZ ;  /* 0x0000000cff0d723e */ /* 0x000fca00048070ff */
[----:B------:R0:W-:Y:S01]  /*4fb0*/  @!P4 STG.E.U8 desc[UR20][R10.64], R13 ;  /* 0x0000000d0a00c986 */ /* 0x0001e2000c101114 */
[----:B------:R-:W-:Y:S05]  /*4fc0*/  @P2 BRA `(.L_x_100) ;  /* 0x0000000000042947 */ /* 0x000fea0003800000 */
[----:B------:R2:W5:Y:S02]  /*4fd0*/  LDG.E.U8 R5, desc[UR20][R14.64+0x1] ;  /* 0x000001140e057981 */ /* 0x000564000c1e1100 */
.L_x_100:
[----:B------:R-:W-:Y:S05]  /*4fe0*/  BSYNC B1 ;  /* 0x0000000000017941 */ /* 0x000fea0003800000 */
.L_x_99:
[----:B-----5:R-:W-:Y:S01]  /*4ff0*/  LOP3.LUT R5, R5, 0xff, RZ, 0xc0, !PT ;  /* 0x000000ff05057812 */ /* 0x020fe200078ec0ff */
[----:B------:R-:W-:Y:S01]  /*5000*/  BSSY B1, `(.L_x_101) ;  /* 0x0000013000017945 */ /* 0x000fe20003800000 */
[----:B------:R-:W-:Y:S02]  /*5010*/  IADD3 R35, P1, R35, 0x88, RZ ;  /* 0x0000008823237810 */ /* 0x000fe40007f3e0ff */
[----:B------:R-:W-:-:S03]  /*5020*/  F2FP.F16.E4M3.UNPACK_B R5, R5 ;  /* 0x00000005ff05723e */ /* 0x000fc600020006ff */
[----:B------:R-:W-:Y:S01]  /*5030*/  IMAD.X R24, RZ, RZ, R25, P1 ;  /* 0x000000ffff187224 */ /* 0x000fe200008e0619 */
[----:B------:R-:W-:Y:S01]  /*5040*/  ISETP.GE.AND P1, PT, R34, 0x89, PT ;  /* 0x000000892200780c */ /* 0x000fe20003f26270 */
[----:B------:R-:W-:Y:S02]  /*5050*/  HADD2.F32 R12, -RZ, R5.H0_H0 ;  /* 0x20000005ff0c7230 */ /* 0x000fe40000004100 */
[----:B------:R-:W-:Y:S01]  /*5060*/  IMAD R24, R24, UR6, RZ ;  /* 0x0000000618187c24 */ /* 0x000fe2000f8e02ff */
[----:B------:R-:W-:Y:S01]  /*5070*/  ISETP.LT.OR P5, PT, R33, 0x1, !P1 ;  /* 0x000000012100780c */ /* 0x000fe20004fa1670 */
[----:B------:R-:W-:-:S04]  /*5080*/  IMAD.WIDE.U32 R26, R35, UR6, R26 ;  /* 0x00000006231a7c25 */ /* 0x000fc8000f8e001a */
[----:B------:R-:W-:Y:S01]  /*5090*/  FMUL R5, R12, R9 ;  /* 0x000000090c057220 */ /* 0x000fe20000400000 */
[----:B------:R-:W-:-:S03]  /*50a0*/  IMAD R35, R35, UR7, R24 ;  /* 0x0000000723237c24 */ /* 0x000fc6000f8e0218 */
[----:B------:R-:W-:Y:S01]  /*50b0*/  FFMA R5, R108, R8, R5 ;  /* 0x000000086c057223 */ /* 0x000fe20000000005 */
[----:B------:R-:W-:-:S04]  /*50c0*/  IADD3 R12, P4, R26, UR10, RZ ;  /* 0x0000000a1a0c7c10 */ /* 0x000fc8000ff9e0ff */
[----:B------:R-:W-:Y:S02]  /*50d0*/  F2FP.SATFINITE.E4M3.F32.PACK_AB_MERGE_C R25, RZ, R5, RZ ;  /* 0x00000005ff19723e */ /* 0x000fe400048070ff */
[----:B0-----:R-:W-:Y:S02]  /*50e0*/  IADD3.X R13, R27, UR11, R35, P4, !PT ;  /* 0x0000000b1b0d7c10 */ /* 0x001fe4000a7fe423 */
[----:B------:R-:W-:Y:S01]  /*50f0*/  PRMT R5, RZ, 0x7610, R5 ;  /* 0x00007610ff057816 */ /* 0x000fe20000000005 */
[----:B------:R0:W-:Y:S01]  /*5100*/  @!P2 STG.E.U8 desc[UR20][R10.64+0x1], R25 ;  /* 0x000001190a00a986 */ /* 0x0001e2000c101114 */
[----:B------:R-:W-:Y:S05]  /*5110*/  @P5 BRA `(.L_x_102) ;  /* 0x0000000000045947 */ /* 0x000fea0003800000 */
[----:B------:R3:W5:Y:S02]  /*5120*/  LDG.E.U8 R5, desc[UR20][R12.64] ;  /* 0x000000140c057981 */ /* 0x000764000c1e1100 */
.L_x_102:
[----:B------:R-:W-:Y:S05]  /*5130*/  BSYNC B1 ;  /* 0x0000000000017941 */ /* 0x000fea0003800000 */
.L_x_101:
        /* <DEDUP_REMOVED lines=8> */
[----:B0-----:R-:W-:-:S05]  /*51c0*/  F2FP.SATFINITE.E4M3.F32.PACK_AB_MERGE_C R25, RZ, R24, RZ ;  /* 0x00000018ff19723e */ /* 0x001fca00048070ff */
[----:B------:R0:W-:Y:S01]  /*51d0*/  @!P5 STG.E.U8 desc[UR20][R6.64], R25 ;  /* 0x000000190600d986 */ /* 0x0001e2000c101114 */
[----:B------:R-:W-:Y:S05]  /*51e0*/  @P2 BRA `(.L_x_104) ;  /* 0x0000000000042947 */ /* 0x000fea0003800000 */
[----:B------:R4:W5:Y:S02]  /*51f0*/  LDG.E.U8 R5, desc[UR20][R12.64+0x1] ;  /* 0x000001140c057981 */ /* 0x000964000c1e1100 */
.L_x_104:
[----:B------:R-:W-:Y:S05]  /*5200*/  BSYNC B1 ;  /* 0x0000000000017941 */ /* 0x000fea0003800000 */
.L_x_103:
[----:B-----5:R-:W-:Y:S01]  /*5210*/  LOP3.LUT R5, R5, 0xff, RZ, 0xc0, !PT ;  /* 0x000000ff05057812 */ /* 0x020fe200078ec0ff */
[----:B------:R-:W-:Y:S01]  /*5220*/  BSSY B1, `(.L_x_105) ;  /* 0x000000b000017945 */ /* 0x000fe20003800000 */
[----:B------:R-:W-:Y:S02]  /*5230*/  ISETP.LT.OR P4, PT, R33, 0x9, !P0 ;  /* 0x000000092100780c */ /* 0x000fe40004781670 */
[----:B------:R-:W-:-:S05]  /*5240*/  F2FP.F16.E4M3.UNPACK_B R5, R5 ;  /* 0x00000005ff05723e */ /* 0x000fca00020006ff */
[----:B------:R-:W-:-:S05]  /*5250*/  HADD2.F32 R24, -RZ, R5.H0_H0 ;  /* 0x20000005ff187230 */ /* 0x000fca0000004100 */
[----:B------:R-:W-:-:S04]  /*5260*/  FMUL R5, R24, R9 ;  /* 0x0000000918057220 */ /* 0x000fc80000400000 */
[----:B------:R-:W-:-:S05]  /*5270*/  FFMA R5, R106, R8, R5 ;  /* 0x000000086a057223 */ /* 0x000fca0000000005 */
[----:B0-----:R-:W-:Y:S02]  /*5280*/  F2FP.SATFINITE.E4M3.F32.PACK_AB_MERGE_C R25, RZ, R5, RZ ;  /* 0x00000005ff19723e */ /* 0x001fe400048070ff */
[----:B------:R-:W-:-:S03]  /*5290*/  PRMT R5, RZ, 0x7610, R5 ;  /* 0x00007610ff057816 */ /* 0x000fc60000000005 */
[----:B------:R0:W-:Y:S01]  /*52a0*/  @!P2 STG.E.U8 desc[UR20][R6.64+0x1], R25 ;  /* 0x000001190600a986 */ /* 0x0001e2000c101114 */
[----:B------:R-:W-:Y:S05]  /*52b0*/  @P4 BRA `(.L_x_106) ;  /* 0x0000000000044947 */ /* 0x000fea0003800000 */
[----:B------:R0:W5:Y:S02]  /*52c0*/  LDG.E.U8 R5, desc[UR20][R14.64+0x8] ;  /* 0x000008140e057981 */ /* 0x000164000c1e1100 */
.L_x_106:
[----:B------:R-:W-:Y:S05]  /*52d0*/  BSYNC B1 ;  /* 0x0000000000017941 */ /* 0x000fea0003800000 */
.L_x_105:
        /* <DEDUP_REMOVED lines=12> */
.L_x_108:
[----:B------:R-:W-:Y:S05]  /*53a0*/  BSYNC B1 ;  /* 0x0000000000017941 */ /* 0x000fea0003800000 */
.L_x_107:
        /* <DEDUP_REMOVED lines=12> */
.L_x_110:
[----:B------:R-:W-:Y:S05]  /*5470*/  BSYNC B1 ;  /* 0x0000000000017941 */ /* 0x000fea0003800000 */
.L_x_109:
        /* <DEDUP_REMOVED lines=12> */
.L_x_112:
[----:B------:R-:W-:Y:S05]  /*5540*/  BSYNC B1 ;  /* 0x0000000000017941 */ /* 0x000fea0003800000 */
.L_x_111:
        /* <DEDUP_REMOVED lines=12> */
.L_x_114:
[----:B------:R-:W-:Y:S05]  /*5610*/  BSYNC B1 ;  /* 0x0000000000017941 */ /* 0x000fea0003800000 */
.L_x_113:
        /* <DEDUP_REMOVED lines=12> */
.L_x_116:
[----:B------:R-:W-:Y:S05]  /*56e0*/  BSYNC B1 ;  /* 0x0000000000017941 */ /* 0x000fea0003800000 */
.L_x_115:
        /* <DEDUP_REMOVED lines=12> */
.L_x_118:
[----:B------:R-:W-:Y:S05]  /*57b0*/  BSYNC B1 ;  /* 0x0000000000017941 */ /* 0x000fea0003800000 */
.L_x_117:
        /* <DEDUP_REMOVED lines=12> */
.L_x_120:
[----:B------:R-:W-:Y:S05]  /*5880*/  BSYNC B1 ;  /* 0x0000000000017941 */ /* 0x000fea0003800000 */
.L_x_119:
        /* <DEDUP_REMOVED lines=12> */
.L_x_122:
[----:B------:R-:W-:Y:S05]  /*5950*/  BSYNC B1 ;  /* 0x0000000000017941 */ /* 0x000fea0003800000 */
.L_x_121:
        /* <DEDUP_REMOVED lines=12> */
.L_x_124:
[----:B------:R-:W-:Y:S05]  /*5a20*/  BSYNC B1 ;  /* 0x0000000000017941 */ /* 0x000fea0003800000 */
.L_x_123:
        /* <DEDUP_REMOVED lines=12> */
.L_x_126:
[----:B------:R-:W-:Y:S05]  /*5af0*/  BSYNC B1 ;  /* 0x0000000000017941 */ /* 0x000fea0003800000 */
.L_x_125:
        /* <DEDUP_REMOVED lines=12> */
.L_x_128:
[----:B------:R-:W-:Y:S05]  /*5bc0*/  BSYNC B1 ;  /* 0x0000000000017941 */ /* 0x000fea0003800000 */
.L_x_127:
        /* <DEDUP_REMOVED lines=12> */
.L_x_130:
[----:B------:R-:W-:Y:S05]  /*5c90*/  BSYNC B1 ;  /* 0x0000000000017941 */ /* 0x000fea0003800000 */
.L_x_129:
        /* <DEDUP_REMOVED lines=12> */
.L_x_132:
[----:B------:R-:W-:Y:S05]  /*5d60*/  BSYNC B1 ;  /* 0x0000000000017941 */ /* 0x000fea0003800000 */
.L_x_131:
        /* <DEDUP_REMOVED lines=12> */
.L_x_134:
[----:B------:R-:W-:Y:S05]  /*5e30*/  BSYNC B1 ;  /* 0x0000000000017941 */ /* 0x000fea0003800000 */
.L_x_133:
        /* <DEDUP_REMOVED lines=12> */
.L_x_136:
[----:B------:R-:W-:Y:S05]  /*5f00*/  BSYNC B1 ;  /* 0x0000000000017941 */ /* 0x000fea0003800000 */
.L_x_135:
        /* <DEDUP_REMOVED lines=12> */
.L_x_138:
[----:B------:R-:W-:Y:S05]  /*5fd0*/  BSYNC B1 ;  /* 0x0000000000017941 */ /* 0x000fea0003800000 */
.L_x_137:
        /* <DEDUP_REMOVED lines=12> */
.L_x_140:
[----:B------:R-:W-:Y:S05]  /*60a0*/  BSYNC B1 ;  /* 0x0000000000017941 */ /* 0x000fea0003800000 */
.L_x_139:
        /* <DEDUP_REMOVED lines=12> */
.L_x_142:
[----:B------:R-:W-:Y:S05]  /*6170*/  BSYNC B1 ;  /* 0x0000000000017941 */ /* 0x000fea0003800000 */
.L_x_141:
        /* <DEDUP_REMOVED lines=12> */
.L_x_144:
[----:B------:R-:W-:Y:S05]  /*6240*/  BSYNC B1 ;  /* 0x0000000000017941 */ /* 0x000fea0003800000 */
.L_x_143:
        /* <DEDUP_REMOVED lines=12> */
.L_x_146:
[----:B------:R-:W-:Y:S05]  /*6310*/  BSYNC B1 ;  /* 0x0000000000017941 */ /* 0x000fea0003800000 */
.L_x_145:
        /* <DEDUP_REMOVED lines=12> */
.L_x_148:
[----:B------:R-:W-:Y:S05]  /*63e0*/  BSYNC B1 ;  /* 0x0000000000017941 */ /* 0x000fea0003800000 */
.L_x_147:
        /* <DEDUP_REMOVED lines=12> */
.L_x_150:
[----:B------:R-:W-:Y:S05]  /*64b0*/  BSYNC B1 ;  /* 0x0000000000017941 */ /* 0x000fea0003800000 */
.L_x_149:
        /* <DEDUP_REMOVED lines=12> */
.L_x_152:
[----:B------:R-:W-:Y:S05]  /*6580*/  BSYNC B1 ;  /* 0x0000000000017941 */ /* 0x000fea0003800000 */
.L_x_151:
        /* <DEDUP_REMOVED lines=12> */
.L_x_154:
[----:B------:R-:W-:Y:S05]  /*6650*/  BSYNC B1 ;  /* 0x0000000000017941 */ /* 0x000fea0003800000 */
.L_x_153:
        /* <DEDUP_REMOVED lines=12> */
.L_x_156:
[----:B------:R-:W-:Y:S05]  /*6720*/  BSYNC B1 ;  /* 0x0000000000017941 */ /* 0x000fea0003800000 */
.L_x_155:
[----:B-----5:R-:W-:Y:S01]  /*6730*/  LOP3.LUT R5, R5, 0xff, RZ, 0xc0, !PT ;  /* 0x000000ff05057812 */ /* 0x020fe200078ec0ff */
[----:B------:R-:W-:Y:S01]  /*6740*/  BSSY B1, `(.L_x_157) ;  /* 0x000000b000017945 */ /* 0x000fe20003800000 */
[----:B------:R-:W-:Y:S02]  /*6750*/  ISETP.LT.OR P2, PT, R33, 0x39, !P1 ;  /* 0x000000392100780c */ /* 0x000fe40004f41670 */
[----:B------:R-:W-:-:S05]  /*6760*/  F2FP.F16.E4M3.UNPACK_B R5, R5 ;  /* 0x00000005ff05723e */ /* 0x000fca00020006ff */
[----:B012---:R-:W-:-:S05]  /*6770*/  HADD2.F32 R14, -RZ, R5.H0_H0 ;  /* 0x20000005ff0e7230 */ /* 0x007fca0000004100 */
[----:B------:R-:W-:-:S04]  /*6780*/  FMUL R5, R14, R9 ;  /* 0x000000090e057220 */ /* 0x000fc80000400000 */
[----:B------:R-:W-:-:S05]  /*6790*/  FFMA R5, R16, R8, R5 ;  /* 0x0000000810057223 */ /* 0x000fca0000000005 */
[----:B------:R-:W-:Y:S02]  /*67a0*/  F2FP.SATFINITE.E4M3.F32.PACK_AB_MERGE_C R15, RZ, R5, RZ ;  /* 0x00000005ff0f723e */ /* 0x000fe400048070ff */
[----:B------:R-:W-:-:S03]  /*67b0*/  PRMT R5, RZ, 0x7610, R5 ;  /* 0x00007610ff057816 */ /* 0x000fc60000000005 */
[----:B------:R0:W-:Y:S01]  /*67c0*/  @!P0 STG.E.U8 desc[UR20][R10.64+0x39], R15 ;  /* 0x0000390f0a008986 */ /* 0x0001e2000c101114 */
[----:B------:R-:W-:Y:S05]  /*67d0*/  @P2 BRA `(.L_x_158) ;  /* 0x0000000000042947 */ /* 0x000fea0003800000 */
[----:B------:R1:W5:Y:S02]  /*67e0*/  LDG.E.U8 R5, desc[UR20][R12.64+0x38] ;  /* 0x000038140c057981 */ /* 0x000364000c1e1100 */
.L_x_158:
[----:B------:R-:W-:Y:S05]  /*67f0*/  BSYNC B1 ;  /* 0x0000000000017941 */ /* 0x000fea0003800000 */
.L_x_157:
        /* <DEDUP_REMOVED lines=12> */
.L_x_160:
[----:B------:R-:W-:Y:S05]  /*68c0*/  BSYNC B1 ;  /* 0x0000000000017941 */ /* 0x000fea0003800000 */
.L_x_159:
[----:B------:R-:W-:Y:S05]  /*68d0*/  @P1 BRA `(.L_x_161) ;  /* 0x0000001000301947 */ /* 0x000fea0003800000 */
[----:B-----5:R-:W-:-:S04]  /*68e0*/  LOP3.LUT R5, R5, 0xff, RZ, 0xc0, !PT ;  /* 0x000000ff05057812 */ /* 0x020fc800078ec0ff */
[----:B------:R-:W-:-:S05]  /*68f0*/  F2FP.F16.E4M3.UNPACK_B R5, R5 ;  /* 0x00000005ff05723e */ /* 0x000fca00020006ff */
[----:B------:R-:W-:-:S05]  /*6900*/  HADD2.F32 R10, -RZ, R5.H0_H0 ;  /* 0x20000005ff0a7230 */ /* 0x000fca0000004100 */
[----:B------:R-:W-:-:S04]  /*6910*/  FMUL R5, R10, R9 ;  /* 0x000000090a057220 */ /* 0x000fc80000400000 */
[----:B------:R-:W-:-:S05]  /*6920*/  FFMA R5, R18, R8, R5 ;  /* 0x0000000812057223 */ /* 0x000fca0000000005 */
[----:B------:R-:W-:-:S05]  /*6930*/  F2FP.SATFINITE.E4M3.F32.PACK_AB_MERGE_C R5, RZ, R5, RZ ;  /* 0x00000005ff05723e */ /* 0x000fca00048070ff */
[----:B------:R0:W-:Y:S01]  /*6940*/  STG.E.U8 desc[UR20][R6.64+0x39], R5 ;  /* 0x0000390506007986 */ /* 0x0001e2000c101114 */
[----:B------:R-:W-:Y:S05]  /*6950*/  BRA `(.L_x_161) ;  /* 0x0000001000107947 */ /* 0x000fea0003800000 */
.L_x_32:
[C---:B------:R-:W-:Y:S01]  /*6960*/  ISETP.GE.AND P0, PT, R34.reuse, 0x1, PT ;  /* 0x000000012200780c */ /* 0x040fe20003f06270 */
[-C--:B--2---:R-:W-:Y:S01]  /*6970*/  FMUL R145, R145, R8.reuse ;  /* 0x0000000891917220 */ /* 0x084fe20000400000 */
[----:B------:R-:W-:Y:S01]  /*6980*/  ISETP.GE.AND P2, PT, R34, 0x9, PT ;  /* 0x000000092200780c */ /* 0x000fe20003f46270 */
[-C--:B------:R-:W-:Y:S01]  /*6990*/  FMUL R140, R140, R8.reuse ;  /* 0x000000088c8c7220 */ /* 0x080fe20000400000 */
[----:B------:R-:W-:Y:S01]  /*69a0*/  ISETP.LT.OR P1, PT, R33, 0x1, !P0 ;  /* 0x000000012100780c */ /* 0x000fe20004721670 */
[-C--:B------:R-:W-:Y:S01]  /*69b0*/  FMUL R143, R143, R8.reuse ;  /* 0x000000088f8f7220 */ /* 0x080fe20000400000 */
[----:B------:R-:W-:Y:S01]  /*69c0*/  F2FP.SATFINITE.E4M3.F32.PACK_AB_MERGE_C R145, RZ, R145, RZ ;  /* 0x00000091ff91723e */ /* 0x000fe200048070ff */
[-C--:B------:R-:W-:Y:S01]  /*69d0*/  FMUL R138, R138, R8.reuse ;  /* 0x000000088a8a7220 */ /* 0x080fe20000400000 */
[----:B------:R-:W-:Y:S01]  /*69e0*/  ISETP.LT.OR P4, PT, R33, 0x2, !P0 ;  /* 0x000000022100780c */ /* 0x000fe20004781670 */
[-C--:B------:R-:W-:Y:S01]  /*69f0*/  FMUL R141, R141, R8.reuse ;  /* 0x000000088d8d7220 */ /* 0x080fe20000400000 */
[C---:B------:R-:W-:Y:S01]  /*6a00*/  ISETP.LT.OR P5, PT, R33.reuse, 0x1, !P2 ;  /* 0x000000012100780c */ /* 0x040fe200057a1670 */
[-C--:B------:R-:W-:Y:S01]  /*6a10*/  FMUL R136, R136, R8.reuse ;  /* 0x0000000888887220 */ /* 0x080fe20000400000 */
[----:B------:R-:W-:Y:S01]  /*6a20*/  ISETP.LT.OR P6, PT, R33, 0x2, !P2 ;  /* 0x000000022100780c */ /* 0x000fe200057c1670 */
[----:B------:R-:W-:Y:S01]  /*6a30*/  FMUL R139, R139, R8 ;  /* 0x000000088b8b7220 */ /* 0x000fe20000400000 */
[----:B------:R-:W-:Y:S01]  /*6a40*/  F2FP.SATFINITE.E4M3.F32.PACK_AB_MERGE_C R5, RZ, R140, RZ ;  /* 0x0000008cff05723e */ /* 0x000fe200048070ff */
[-C--:B------:R-:W-:Y:S01]  /*6a50*/  FMUL R134, R134, R8.reuse ;  /* 0x0000000886867220 */ /* 0x080fe20000400000 */
[----:B------:R-:W-:Y:S01]  /*6a60*/  F2FP.SATFINITE.E4M3.F32.PACK_AB_MERGE_C R143, RZ, R143, RZ ;  /* 0x0000008fff8f723e */ /* 0x000fe200048070ff */
[----:B------:R-:W-:Y:S01]  /*6a70*/  @!P1 STG.E.U8 desc[UR20][R14.64], R145 ;  /* 0x000000910e009986 */ /* 0x000fe2000c101114 */
[----:B------:R-:W-:Y:S01]  /*6a80*/  ISETP.LT.OR P1, PT, R33, 0x9, !P0 ;  /* 0x000000092100780c */ /* 0x000fe20004721670 */
[----:B------:R-:W-:Y:S01]  /*6a90*/  FMUL R137, R137, R8 ;  /* 0x0000000889897220 */ /* 0x000fe20000400000 */
[----:B------:R-:W-:Y:S01]  /*6aa0*/  F2FP.SATFINITE.E4M3.F32.PACK_AB_MERGE_C R25, RZ, R138, RZ ;  /* 0x0000008aff19723e */ /* 0x000fe200048070ff */
[----:B------:R0:W-:Y:S01]  /*6ab0*/  @!P4 STG.E.U8 desc[UR20][R14.64+0x1], R5 ;  /* 0x000001050e00c986 */ /* 0x0001e2000c101114 */
[----:B------:R-:W-:Y:S01]  /*6ac0*/  F2FP.SATFINITE.E4M3.F32.PACK_AB_MERGE_C R141, RZ, R141, RZ ;  /* 0x0000008dff8d723e */ /* 0x000fe200048070ff */
[-C--:B------:R-:W-:Y:S01]  /*6ad0*/  FMUL R132, R132, R8.reuse ;  /* 0x0000000884847220 */ /* 0x080fe20000400000 */
[C---:B------:R-:W-:Y:S01]  /*6ae0*/  ISETP.LT.OR P4, PT, R33.reuse, 0xa, !P0 ;  /* 0x0000000a2100780c */ /* 0x040fe20004781670 */
[----:B------:R-:W-:Y:S01]  /*6af0*/  @!P5 STG.E.U8 desc[UR20][R12.64], R143 ;  /* 0x0000008f0c00d986 */ /* 0x000fe2000c101114 */
[----:B------:R-:W-:Y:S01]  /*6b00*/  ISETP.LT.OR P5, PT, R33, 0x9, !P2 ;  /* 0x000000092100780c */ /* 0x000fe200057a1670 */
[-C--:B------:R-:W-:Y:S01]  /*6b10*/  FMUL R135, R135, R8.reuse ;  /* 0x0000000887877220 */ /* 0x080fe20000400000 */
[----:B------:R-:W-:Y:S01]  /*6b20*/  F2FP.SATFINITE.E4M3.F32.PACK_AB_MERGE_C R139, RZ, R139, RZ ;  /* 0x0000008bff8b723e */ /* 0x000fe200048070ff */
[----:B------:R1:W-:Y:S01]  /*6b30*/  @!P6 STG.E.U8 desc[UR20][R12.64+0x1], R25 ;  /* 0x000001190c00e986 */ /* 0x0003e2000c101114 */
[C---:B------:R-:W-:Y:S01]  /*6b40*/  ISETP.LT.OR P6, PT, R33.reuse, 0xa, !P2 ;  /* 0x0000000a2100780c */ /* 0x040fe200057c1670 */
[-C--:B------:R-:W-:Y:S01]  /*6b50*/  FMUL R130, R130, R8.reuse ;  /* 0x0000000882827220 */ /* 0x080fe20000400000 */
[----:B------:R-:W-:Y:S01]  /*6b60*/  F2FP.SATFINITE.E4M3.F32.PACK_AB_MERGE_C R137, RZ, R137, RZ ;  /* 0x00000089ff89723e */ /* 0x000fe200048070ff */
[----:B------:R-:W-:Y:S01]  /*6b70*/  @!P1 STG.E.U8 desc[UR20][R14.64+0x8], R141 ;  /* 0x0000088d0e009986 */ /* 0x000fe2000c101114 */
[----:B------:R-:W-:Y:S01]  /*6b80*/  ISETP.LT.OR P1, PT, R33, 0x11, !P0 ;  /* 0x000000112100780c */ /* 0x000fe20004721670 */
[----:B------:R-:W-:Y:S01]  /*6b90*/  FMUL R133, R133, R8 ;  /* 0x0000000885857220 */ /* 0x000fe20000400000 */
[----:B0-----:R-:W-:Y:S01]  /*6ba0*/  F2FP.SATFINITE.E4M3.F32.PACK_AB_MERGE_C R5, RZ, R136, RZ ;  /* 0x00000088ff05723e */ /* 0x001fe200048070ff */
[-C--:B------:R-:W-:Y:S01]  /*6bb0*/  FMUL R128, R128, R8.reuse ;  /* 0x0000000880807220 */ /* 0x080fe20000400000 */
[----:B------:R-:W-:Y:S01]  /*6bc0*/  F2FP.SATFINITE.E4M3.F32.PACK_AB_MERGE_C R135, RZ, R135, RZ ;  /* 0x00000087ff87723e */ /* 0x000fe200048070ff */
[----:B------:R-:W-:Y:S01]  /*6bd0*/  FMUL R131, R131, R8 ;  /* 0x0000000883837220 */ /* 0x000fe20000400000 */
[----:B------:R-:W-:Y:S01]  /*6be0*/  F2FP.SATFINITE.E4M3.F32.PACK_AB_MERGE_C R133, RZ, R133, RZ ;  /* 0x00000085ff85723e */ /* 0x000fe200048070ff */
[----:B------:R0:W-:Y:S01]  /*6bf0*/  @!P4 STG.E.U8 desc[UR20][R14.64+0x9], R5 ;  /* 0x000009050e00c986 */ /* 0x0001e2000c101114 */
[----:B-1----:R-:W-:Y:S01]  /*6c00*/  F2FP.SATFINITE.E4M3.F32.PACK_AB_MERGE_C R25, RZ, R134, RZ ;  /* 0x00000086ff19723e */ /* 0x002fe200048070ff */
        /* <DEDUP_REMOVED lines=15> */
[-C--:B------:R-:W-:Y:S01]  /*6d00*/  FMUL R125, R125, R8.reuse ;  /* 0x000000087d7d7220 */ /* 0x080fe20000400000 */
[----:B------:R-:W-:Y:S01]  /*6d10*/  FMUL R120, R120, R8 ;  /* 0x0000000878787220 */ /* 0x000fe20000400000 */
[----:B------:R-:W-:Y:S01]  /*6d20*/  F2FP.SATFINITE.E4M3.F32.PACK_AB_MERGE_C R127, RZ, R127, RZ ;  /* 0x0000007fff7f723e */ /* 0x000fe200048070ff */
[----:B------:R0:W-:Y:S01]  /*6d30*/  @!P4 STG.E.U8 desc[UR20][R14.64+0x11], R5 ;  /* 0x000011050e00c986 */ /* 0x0001e2000c101114 */
[----:B-1----:R-:W-:Y:S01]  /*6d40*/  F2FP.SATFINITE.E4M3.F32.PACK_AB_MERGE_C R25, RZ, R130, RZ ;  /* 0x00000082ff19723e */ /* 0x002fe200048070ff */
[-C--:B------:R-:W-:Y:S01]  /*6d50*/  FMUL R123, R123, R8.reuse ;  /* 0x000000087b7b7220 */ /* 0x080fe20000400000 */
[C---:B------:R-:W-:Y:S01]  /*6d60*/  ISETP.LT.OR P4, PT, R33.reuse, 0x1a, !P0 ;  /* 0x0000001a2100780c */ /* 0x040fe20004781670 */
[----:B------:R-:W-:Y:S01]  /*6d70*/  @!P5 STG.E.U8 desc[UR20][R12.64+0x10], R135 ;  /* 0x000010870c00d986 */ /* 0x000fe2000c101114 */
[C---:B------:R-:W-:Y:S01]  /*6d80*/  ISETP.LT.OR P5, PT, R33.reuse, 0x19, !P2 ;  /* 0x000000192100780c */ /* 0x040fe200057a1670 */
[-C--:B------:R-:W-:Y:S01]  /*6d90*/  FMUL R118, R118, R8.reuse ;  /* 0x0000000876767220 */ /* 0x080fe20000400000 */
[----:B------:R-:W-:Y:S01]  /*6da0*/  F2FP.SATFINITE.E4M3.F32.PACK_AB_MERGE_C R125, RZ, R125, RZ ;  /* 0x0000007dff7d723e */ /* 0x000fe200048070ff */
[----:B------:R1:W-:Y:S01]  /*6db0*/  @!P6 STG.E.U8 desc[UR20][R12.64+0x11], R25 ;  /* 0x000011190c00e986 */ /* 0x0003e2000c101114 */
[----:B------:R-:W-:Y:S01]  /*6dc0*/  ISETP.LT.OR P6, PT, R33, 0x1a, !P2 ;  /* 0x0000001a2100780c */ /* 0x000fe200057c1670 */
        /* <DEDUP_REMOVED lines=8> */
[-C--:B------:R-:W-:Y:S01]  /*6e50*/  FMUL R114, R114, R8.reuse ;  /* 0x0000000872727220 */ /* 0x080fe20000400000 */
[----:B------:R-:W-:Y:S01]  /*6e60*/  FMUL R112, R112, R8 ;  /* 0x0000000870707220 */ /* 0x000fe20000400000 */
[----:B-1----:R-:W-:Y:S01]  /*6e70*/  F2FP.SATFINITE.E4M3.F32.PACK_AB_MERGE_C R25, RZ, R126, RZ ;  /* 0x0000007eff19723e */ /* 0x002fe200048070ff */
[----:B------:R0:W-:Y:S01]  /*6e80*/  @!P4 STG.E.U8 desc[UR20][R14.64+0x19], R5 ;  /* 0x000019050e00c986 */ /* 0x0001e2000c101114 */
[----:B------:R-:W-:Y:S01]  /*6e90*/  ISETP.LT.OR P4, PT, R33, 0x22, !P0 ;  /* 0x000000222100780c */ /* 0x000fe20004781670 */
[-C--:B------:R-:W-:Y:S01]  /*6ea0*/  FMUL R117, R117, R8.reuse ;  /* 0x0000000875757220 */ /* 0x080fe20000400000 */
[----:B------:R-:W-:Y:S01]  /*6eb0*/  F2FP.SATFINITE.E4M3.F32.PACK_AB_MERGE_C R119, RZ, R119, RZ ;  /* 0x00000077ff77723e */ /* 0x000fe200048070ff */
[----:B------:R-:W-:Y:S01]  /*6ec0*/  @!P5 STG.E.U8 desc[UR20][R12.64+0x18], R131 ;  /* 0x000018830c00d986 */ /* 0x000fe2000c101114 */
[----:B------:R-:W-:Y:S01]  /*6ed0*/  ISETP.LT.OR P5, PT, R33, 0x21, !P2 ;  /* 0x000000212100780c */ /* 0x000fe200057a1670 */
[----:B------:R-:W-:Y:S01]  /*6ee0*/  FMUL R115, R115, R8 ;  /* 0x0000000873737220 */ /* 0x000fe20000400000 */
[----:B------:R-:W-:Y:S01]  /*6ef0*/  F2FP.SATFINITE.E4M3.F32.PACK_AB_MERGE_C R27, RZ, R112, RZ ;  /* 0x00000070ff1b723e */ /* 0x000fe200048070ff */
[----:B------:R1:W-:Y:S01]  /*6f00*/  @!P6 STG.E.U8 desc[UR20][R12.64+0x19], R25 ;  /* 0x000019190c00e986 */ /* 0x0003e2000c101114 */
[----:B------:R-:W-:Y:S01]  /*6f10*/  ISETP.LT.OR P6, PT, R33, 0x22, !P2 ;  /* 0x000000222100780c */ /* 0x000fe200057c1670 */
[-C--:B------:R-:W-:Y:S01]  /*6f20*/  FMUL R110, R110, R8.reuse ;  /* 0x000000086e6e7220 */ /* 0x080fe20000400000 */
[-C--:B------:R-:W-:Y:S01]  /*6f30*/  FMUL R113, R113, R8.reuse ;  /* 0x0000000871717220 */ /* 0x080fe20000400000 */
        /* <DEDUP_REMOVED lines=39> */
[-C--:B------:R-:W-:Y:S01]  /*71b0*/  FMUL R101, R101, R8.reuse ;  /* 0x0000000865657220 */ /* 0x080fe20000400000 */
[----:B------:R-:W-:Y:S01]  /*71c0*/  @!P1 STG.E.U8 desc[UR20][R14.64+0x30], R121 ;  /* 0x000030790e009986 */ /* 0x000fe2000c101114 */
[----:B------:R-:W-:Y:S01]  /*71d0*/  ISETP.LT.OR P1, PT, R33, 0x39, !P0 ;  /* 0x000000392100780c */ /* 0x000fe20004721670 */
[-C--:B------:R-:W-:Y:S01]  /*71e0*/  FMUL R99, R99, R8.reuse ;  /* 0x0000000863637220 */ /* 0x080fe20000400000 */
[----:B------:R-:W-:Y:S01]  /*71f0*/  ISETP.LT.OR P0, PT, R33, 0x3a, !P0 ;  /* 0x0000003a2100780c */ /* 0x000fe20004701670 */
[----:B------:R-:W-:Y:S01]  /*7200*/  FMUL R94, R94, R8 ;  /* 0x000000085e5e7220 */ /* 0x000fe20000400000 */
[----:B0-----:R-:W-:Y:S01]  /*7210*/  F2FP.SATFINITE.E4M3.F32.PACK_AB_MERGE_C R5, RZ, R116, RZ ;  /* 0x00000074ff05723e */ /* 0x001fe200048070ff */
[-C--:B------:R-:W-:Y:S01]  /*7220*/  FMUL R92, R92, R8.reuse ;  /* 0x000000085c5c7220 */ /* 0x080fe20000400000 */
[----:B------:R-:W-:Y:S01]  /*7230*/  F2FP.SATFINITE.E4M3.F32.PACK_AB_MERGE_C R103, RZ, R103, RZ ;  /* 0x00000067ff67723e */ /* 0x000fe200048070ff */
[----:B------:R-:W-:Y:S01]  /*7240*/  FMUL R95, R95, R8 ;  /* 0x000000085f5f7220 */ /* 0x000fe20000400000 */
[----:B-1----:R-:W-:Y:S01]  /*7250*/  F2FP.SATFINITE.E4M3.F32.PACK_AB_MERGE_C R25, RZ, R114, RZ ;  /* 0x00000072ff19723e */ /* 0x002fe200048070ff */
[----:B------:R0:W-:Y:S01]  /*7260*/  @!P4 STG.E.U8 desc[UR20][R14.64+0x31], R5 ;  /* 0x000031050e00c986 */ /* 0x0001e2000c101114 */
[----:B------:R-:W-:Y:S01]  /*7270*/  ISETP.LT.OR P4, PT, R33, 0x39, !P2 ;  /* 0x000000392100780c */ /* 0x000fe20005781670 */
[-C--:B------:R-:W-:Y:S01]  /*7280*/  FMUL R97, R97, R8.reuse ;  /* 0x0000000861617220 */ /* 0x080fe20000400000 */
[----:B------:R-:W-:Y:S01]  /*7290*/  ISETP.LT.OR P2, PT, R33, 0x3a, !P2 ;  /* 0x0000003a2100780c */ /* 0x000fe20005741670 */
[----:B------:R-:W-:Y:S01]  /*72a0*/  @!P5 STG.E.U8 desc[UR20][R12.64+0x30], R119 ;  /* 0x000030770c00d986 */ /* 0x000fe2000c101114 */
[----:B------:R-:W-:Y:S01]  /*72b0*/  F2FP.SATFINITE.E4M3.F32.PACK_AB_MERGE_C R101, RZ, R101, RZ ;  /* 0x00000065ff65723e */ /* 0x000fe200048070ff */
[-C--:B------:R-:W-:Y:S01]  /*72c0*/  FMUL R90, R90, R8.reuse ;  /* 0x000000085a5a7220 */ /* 0x080fe20000400000 */
[----:B------:R-:W-:Y:S01]  /*72d0*/  F2FP.SATFINITE.E4M3.F32.PACK_AB_MERGE_C R99, RZ, R99, RZ ;  /* 0x00000063ff63723e */ /* 0x000fe200048070ff */
[----:B------:R-:W-:Y:S01]  /*72e0*/  @!P6 STG.E.U8 desc[UR20][R12.64+0x31], R25 ;  /* 0x000031190c00e986 */ /* 0x000fe2000c101114 */
[----:B------:R-:W-:Y:S01]  /*72f0*/  F2FP.SATFINITE.E4M3.F32.PACK_AB_MERGE_C R95, RZ, R95, RZ ;  /* 0x0000005fff5f723e */ /* 0x000fe200048070ff */
[-C--:B------:R-:W-:Y:S01]  /*7300*/  FMUL R22, R22, R8.reuse ;  /* 0x0000000816167220 */ /* 0x080fe20000400000 */
[-C--:B------:R-:W-:Y:S01]  /*7310*/  FMUL R93, R93, R8.reuse ;  /* 0x000000085d5d7220 */ /* 0x080fe20000400000 */
[----:B------:R-:W-:Y:S01]  /*7320*/  @!P0 STG.E.U8 desc[UR20][R14.64+0x39], R27 ;  /* 0x0000391b0e008986 */ /* 0x000fe2000c101114 */
[----:B------:R-:W-:Y:S01]  /*7330*/  ISETP.GE.AND P0, PT, R34, 0x81, PT ;  /* 0x000000812200780c */ /* 0x000fe20003f06270 */
[----:B------:R-:W-:Y:S01]  /*7340*/  FMUL R91, R91, R8 ;  /* 0x000000085b5b7220 */ /* 0x000fe20000400000 */
[----:B0-----:R-:W-:Y:S01]  /*7350*/  F2FP.SATFINITE.E4M3.F32.PACK_AB_MERGE_C R5, RZ, R110, RZ ;  /* 0x0000006eff05723e */ /* 0x001fe200048070ff */
[----:B------:R0:W-:Y:S01]  /*7360*/  @!P1 STG.E.U8 desc[UR20][R14.64+0x38], R117 ;  /* 0x000038750e009986 */ /* 0x0001e2000c101114 */
[C---:B------:R-:W-:Y:S01]  /*7370*/  ISETP.LT.OR P6, PT, R33.reuse, 0x1, !P0 ;  /* 0x000000012100780c */ /* 0x040fe200047c1670 */
[-C--:B------:R-:W-:Y:S01]  /*7380*/  FMUL R88, R88, R8.reuse ;  /* 0x0000000858587220 */ /* 0x080fe20000400000 */
[----:B------:R-:W-:Y:S01]  /*7390*/  ISETP.LT.OR P5, PT, R33, 0x2, !P0 ;  /* 0x000000022100780c */ /* 0x000fe200047a1670 */
[----:B------:R-:W-:Y:S01]  /*73a0*/  @!P4 STG.E.U8 desc[UR20][R12.64+0x38], R115 ;  /* 0x000038730c00c986 */ /* 0x000fe2000c101114 */
[----:B------:R-:W-:Y:S01]  /*73b0*/  ISETP.GE.AND P1, PT, R34, 0x89, PT ;  /* 0x000000892200780c */ /* 0x000fe20003f26270 */
[-C--:B------:R-:W-:Y:S01]  /*73c0*/  FMUL R21, R21, R8.reuse ;  /* 0x0000000815157220 */ /* 0x080fe20000400000 */
[----:B------:R-:W-:Y:S01]  /*73d0*/  F2FP.SATFINITE.E4M3.F32.PACK_AB_MERGE_C R97, RZ, R97, RZ ;  /* 0x00000061ff61723e */ /* 0x000fe200048070ff */
[----:B------:R1:W-:Y:S01]  /*73e0*/  @!P2 STG.E.U8 desc[UR20][R12.64+0x39], R5 ;  /* 0x000039050c00a986 */ /* 0x0003e2000c101114 */
[----:B------:R-:W-:Y:S01]  /*73f0*/  ISETP.LT.OR P4, PT, R33, 0x1, !P1 ;  /* 0x000000012100780c */ /* 0x000fe20004f81670 */
[-C--:B------:R-:W-:Y:S01]  /*7400*/  FMUL R89, R89, R8.reuse ;  /* 0x0000000859597220 */ /* 0x080fe20000400000 */
[----:B------:R-:W-:Y:S01]  /*7410*/  ISETP.LT.OR P2, PT, R33, 0xa, !P0 ;  /* 0x0000000a2100780c */ /* 0x000fe20004741670 */
[----:B------:R-:W-:Y:S01]  /*7420*/  FMUL R23, R23, R8 ;  /* 0x0000000817177220 */ /* 0x000fe20000400000 */
[----:B0-----:R-:W-:Y:S01]  /*7430*/  F2FP.SATFINITE.E4M3.F32.PACK_AB_MERGE_C R15, RZ, R108, RZ ;  /* 0x0000006cff0f723e */ /* 0x001fe200048070ff */
[----:B------:R-:W-:Y:S01]  /*7440*/  @!P6 STG.E.U8 desc[UR20][R10.64], R113 ;  /* 0x000000710a00e986 */ /* 0x000fe2000c101114 */
[C---:B------:R-:W-:Y:S01]  /*7450*/  ISETP.LT.OR P6, PT, R33.reuse, 0x2, !P1 ;  /* 0x000000022100780c */ /* 0x040fe20004fc1670 */
[-C--:B------:R-:W-:Y:S01]  /*7460*/  FMUL R20, R20, R8.reuse ;  /* 0x0000000814147220 */ /* 0x080fe20000400000 */
[----:B------:R-:W-:Y:S01]  /*7470*/  F2FP.SATFINITE.E4M3.F32.PACK_AB_MERGE_C R93, RZ, R93, RZ ;  /* 0x0000005dff5d723e */ /* 0x000fe200048070ff */
[----:B------:R-:W-:Y:S01]  /*7480*/  @!P5 STG.E.U8 desc[UR20][R10.64+0x1], R15 ;  /* 0x0000010f0a00d986 */ /* 0x000fe2000c101114 */
[----:B------:R-:W-:Y:S01]  /*7490*/  ISETP.LT.OR P5, PT, R33, 0x9, !P0 ;  /* 0x000000092100780c */ /* 0x000fe200047a1670 */
[----:B------:R-:W-:Y:S01]  /*74a0*/  FMUL R17, R17, R8 ;  /* 0x0000000811117220 */ /* 0x000fe20000400000 */
[----:B-1----:R-:W-:Y:S01]  /*74b0*/  F2FP.SATFINITE.E4M3.F32.PACK_AB_MERGE_C R5, RZ, R106, RZ ;  /* 0x0000006aff05723e */ /* 0x002fe200048070ff */
[----:B------:R-:W-:Y:S01]  /*74c0*/  @!P4 STG.E.U8 desc[UR20][R6.64], R111 ;  /* 0x0000006f0600c986 */ /* 0x000fe2000c101114 */
[----:B------:R-:W-:Y:S01]  /*74d0*/  F2FP.SATFINITE.E4M3.F32.PACK_AB_MERGE_C R13, RZ, R104, RZ ;  /* 0x00000068ff0d723e */ /* 0x000fe200048070ff */
[-C--:B------:R-:W-:Y:S01]  /*74e0*/  FMUL R16, R16, R8.reuse ;  /* 0x0000000810107220 */ /* 0x080fe20000400000 */
[----:B------:R-:W-:Y:S01]  /*74f0*/  ISETP.LT.OR P4, PT, R33, 0x9, !P1 ;  /* 0x000000092100780c */ /* 0x000fe20004f81670 */
[-C--:B------:R-:W-:Y:S01]  /*7500*/  FMUL R19, R19, R8.reuse ;  /* 0x0000000813137220 */ /* 0x080fe20000400000 */
[----:B------:R-:W-:Y:S01]  /*7510*/  F2FP.SATFINITE.E4M3.F32.PACK_AB_MERGE_C R91, RZ, R91, RZ ;  /* 0x0000005bff5b723e */ /* 0x000fe200048070ff */
[----:B------:R0:W-:Y:S01]  /*7520*/  @!P6 STG.E.U8 desc[UR20][R6.64+0x1], R5 ;  /* 0x000001050600e986 */ /* 0x0001e2000c101114 */
[C---:B------:R-:W-:Y:S01]  /*7530*/  ISETP.LT.OR P6, PT, R33.reuse, 0xa, !P1 ;  /* 0x0000000a2100780c */ /* 0x040fe20004fc1670 */
[----:B------:R-:W-:Y:S01]  /*7540*/  FMUL R18, R18, R8 ;  /* 0x0000000812127220 */ /* 0x000fe20000400000 */
[----:B------:R-:W-:Y:S01]  /*7550*/  F2FP.SATFINITE.E4M3.F32.PACK_AB_MERGE_C R21, RZ, R21, RZ ;  /* 0x00000015ff15723e */ /* 0x000fe200048070ff */
[----:B------:R1:W-:Y:S01]  /*7560*/  @!P2 STG.E.U8 desc[UR20][R10.64+0x9], R13 ;  /* 0x0000090d0a00a986 */ /* 0x0003e2000c101114 */
[----:B------:R-:W-:-:S02]  /*7570*/  ISETP.LT.OR P2, PT, R33, 0x12, !P0 ;  /* 0x000000122100780c */ /* 0x000fc40004741670 */
[----:B------:R-:W-:Y:S01]  /*7580*/  F2FP.SATFINITE.E4M3.F32.PACK_AB_MERGE_C R89, RZ, R89, RZ ;  /* 0x00000059ff59723e */ /* 0x000fe200048070ff */
[----:B------:R-:W-:Y:S01]  /*7590*/  @!P5 STG.E.U8 desc[UR20][R10.64+0x8], R107 ;  /* 0x0000086b0a00d986 */ /* 0x000fe2000c101114 */
[C---:B------:R-:W-:Y:S02]  /*75a0*/  ISETP.LT.OR P5, PT, R33.reuse, 0x11, !P0 ;  /* 0x000000112100780c */ /* 0x040fe400047a1670 */
[----:B------:R-:W-:Y:S01]  /*75b0*/  F2FP.SATFINITE.E4M3.F32.PACK_AB_MERGE_C R23, RZ, R23, RZ ;  /* 0x00000017ff17723e */ /* 0x000fe200048070ff */
[----:B------:R-:W-:Y:S01]  /*75c0*/  @!P4 STG.E.U8 desc[UR20][R6.64+0x8], R109 ;  /* 0x0000086d0600c986 */ /* 0x000fe2000c101114 */
[----:B0-----:R-:W-:Y:S02]  /*75d0*/  F2FP.SATFINITE.E4M3.F32.PACK_AB_MERGE_C R5, RZ, R102, RZ ;  /* 0x00000066ff05723e */ /* 0x001fe400048070ff */
[C---:B------:R-:W-:Y:S02]  /*75e0*/  ISETP.LT.OR P4, PT, R33.reuse, 0x11, !P1 ;  /* 0x000000112100780c */ /* 0x040fe40004f81670 */
[----:B-1----:R-:W-:Y:S01]  /*75f0*/  F2FP.SATFINITE.E4M3.F32.PACK_AB_MERGE_C R13, RZ, R98, RZ ;  /* 0x00000062ff0d723e */ /* 0x002fe200048070ff */
[----:B------:R0:W-:Y:S01]  /*7600*/  @!P6 STG.E.U8 desc[UR20][R6.64+0x9], R5 ;  /* 0x000009050600e986 */ /* 0x0001e2000c101114 */
[----:B------:R-:W-:-:S02]  /*7610*/  ISETP.LT.OR P6, PT, R33, 0x12, !P1 ;  /* 0x000000122100780c */ /* 0x000fc40004fc1670 */
[----:B------:R-:W-:Y:S01]  /*7620*/  F2FP.SATFINITE.E4M3.F32.PACK_AB_MERGE_C R17, RZ, R17, RZ ;  /* 0x00000011ff11723e */ /* 0x000fe200048070ff */
[----:B------:R1:W-:Y:S01]  /*7630*/  @!P2 STG.E.U8 desc[UR20][R10.64+0x11], R13 ;  /* 0x0000110d0a00a986 */ /* 0x0003e2000c101114 */
[C---:B------:R-:W-:Y:S02]  /*7640*/  ISETP.LT.OR P2, PT, R33.reuse, 0x1a, !P0 ;  /* 0x0000001a2100780c */ /* 0x040fe40004741670 */
[----:B------:R-:W-:Y:S01]  /*7650*/  F2FP.SATFINITE.E4M3.F32.PACK_AB_MERGE_C R19, RZ, R19, RZ ;  /* 0x00000013ff13723e */ /* 0x000fe200048070ff */
[----:B------:R-:W-:Y:S01]  /*7660*/  @!P5 STG.E.U8 desc[UR20][R10.64+0x10], R105 ;  /* 0x000010690a00d986 */ /* 0x000fe2000c101114 */
[----:B------:R-:W-:Y:S02]  /*7670*/  ISETP.LT.OR P5, PT, R33, 0x19, !P0 ;  /* 0x000000192100780c */ /* 0x000fe400047a1670 */
[----:B------:R-:W-:Y:S01]  /*7680*/  F2FP.SATFINITE.E4M3.F32.PACK_AB_MERGE_C R15, RZ, R18, RZ ;  /* 0x00000012ff0f723e */ /* 0x000fe200048070ff */
[----:B------:R-:W-:Y:S01]  /*7690*/  @!P4 STG.E.U8 desc[UR20][R6.64+0x10], R103 ;  /* 0x000010670600c986 */ /* 0x000fe2000c101114 */
[----:B0-----:R-:W-:-:S02]  /*76a0*/  F2FP.SATFINITE.E4M3.F32.PACK_AB_MERGE_C R5, RZ, R100, RZ ;  /* 0x00000064ff05723e */ /* 0x001fc400048070ff */
[C---:B------:R-:W-:Y:S02]  /*76b0*/  ISETP.LT.OR P4, PT, R33.reuse, 0x19, !P1 ;  /* 0x000000192100780c */ /* 0x040fe40004f81670 */
[----:B-1----:R-:W-:Y:S01]  /*76c0*/  F2FP.SATFINITE.E4M3.F32.PACK_AB_MERGE_C R13, RZ, R96, RZ ;  /* 0x00000060ff0d723e */ /* 0x002fe200048070ff */
[----:B------:R0:W-:Y:S01]  /*76d0*/  @!P6 STG.E.U8 desc[UR20][R6.64+0x11], R5 ;  /* 0x000011050600e986 */ /* 0x0001e2000c101114 */
[----:B------:R-:W-:-:S03]  /*76e0*/  ISETP.LT.OR P6, PT, R33, 0x1a, !P1 ;  /* 0x0000001a2100780c */ /* 0x000fc60004fc1670 */
[----:B------:R1:W-:Y:S01]  /*76f0*/  @!P2 STG.E.U8 desc[UR20][R10.64+0x19], R13 ;  /* 0x0000190d0a00a986 */ /* 0x0003e2000c101114 */
[----:B------:R-:W-:-:S03]  /*7700*/  ISETP.LT.OR P2, PT, R33, 0x22, !P0 ;  /* 0x000000222100780c */ /* 0x000fc60004741670 */
[----:B------:R-:W-:Y:S01]  /*7710*/  @!P5 STG.E.U8 desc[UR20][R10.64+0x18], R101 ;  /* 0x000018650a00d986 */ /* 0x000fe2000c101114 */
[C---:B------:R-:W-:Y:S02]  /*7720*/  ISETP.LT.OR P5, PT, R33.reuse, 0x21, !P0 ;  /* 0x000000212100780c */ /* 0x040fe400047a1670 */
[----:B0-----:R-:W-:Y:S01]  /*7730*/  F2FP.SATFINITE.E4M3.F32.PACK_AB_MERGE_C R5, RZ, R94, RZ ;  /* 0x0000005eff05723e */ /* 0x001fe200048070ff */
[----:B------:R-:W-:Y:S01]  /*7740*/  @!P4 STG.E.U8 desc[UR20][R6.64+0x18], R99 ;  /* 0x000018630600c986 */ /* 0x000fe2000c101114 */
        /* <DEDUP_REMOVED lines=25> */
[C---:B------:R-:W-:Y:S02]  /*78e0*/  ISETP.LT.OR P2, PT, R33.reuse, 0x39, !P0 ;  /* 0x000000392100780c */ /* 0x040fe40004741670 */
[C---:B------:R-:W-:Y:S01]  /*78f0*/  ISETP.LT.OR P0, PT, R33.reuse, 0x3a, !P0 ;  /* 0x0000003a2100780c */ /* 0x040fe20004701670 */
[----:B------:R1:W-:Y:S01]  /*7900*/  @!P5 STG.E.U8 desc[UR20][R10.64+0x30], R89 ;  /* 0x000030590a00d986 */ /* 0x0003e2000c101114 */
[C---:B------:R-:W-:Y:S02]  /*7910*/  ISETP.LT.OR P5, PT, R33.reuse, 0x39, !P1 ;  /* 0x000000392100780c */ /* 0x040fe40004fa1670 */
[----:B------:R-:W-:Y:S01]  /*7920*/  ISETP.LT.OR P1, PT, R33, 0x3a, !P1 ;  /* 0x0000003a2100780c */ /* 0x000fe20004f21670 */
[----:B------:R1:W-:Y:S01]  /*7930*/  @!P4 STG.E.U8 desc[UR20][R6.64+0x30], R23 ;  /* 0x000030170600c986 */ /* 0x0003e2000c101114 */
[----:B0-----:R-:W-:-:S05]  /*7940*/  F2FP.SATFINITE.E4M3.F32.PACK_AB_MERGE_C R5, RZ, R20, RZ ;  /* 0x00000014ff05723e */ /* 0x001fca00048070ff */
[----:B------:R1:W-:Y:S04]  /*7950*/  @!P6 STG.E.U8 desc[UR20][R6.64+0x31], R5 ;  /* 0x000031050600e986 */ /* 0x0003e8000c101114 */
[----:B------:R1:W-:Y:S04]  /*7960*/  @!P2 STG.E.U8 desc[UR20][R10.64+0x38], R17 ;  /* 0x000038110a00a986 */ /* 0x0003e8000c101114 */
[----:B------:R1:W-:Y:S04]  /*7970*/  @!P0 STG.E.U8 desc[UR20][R10.64+0x39], R13 ;  /* 0x0000390d0a008986 */ /* 0x0003e8000c101114 */
[----:B------:R1:W-:Y:S04]  /*7980*/  @!P5 STG.E.U8 desc[UR20][R6.64+0x38], R19 ;  /* 0x000038130600d986 */ /* 0x0003e8000c101114 */
[----:B------:R1:W-:Y:S02]  /*7990*/  @!P1 STG.E.U8 desc[UR20][R6.64+0x39], R15 ;  /* 0x0000390f06009986 */ /* 0x0003e4000c101114 */
.L_x_161:
[----:B------:R-:W-:Y:S05]  /*79a0*/  BSYNC B0 ;  /* 0x0000000000007941 */ /* 0x000fea0003800000 */
.L_x_31:
[----:B------:R-:W-:Y:S01]  /*79b0*/  ULDC UR6, c[0x0][0xc] ;  /* 0x0000030000067ab9 */ /* 0x000fe20000000800 */
[----:B------:R-:W-:Y:S01]  /*79c0*/  ULDC UR7, c[0x0][0x10] ;  /* 0x0000040000077ab9 */ /* 0x000fe20000000800 */
[----:B01---5:R-:W0:Y:S01]  /*79d0*/  LDC R5, c[0x0][0x14] ;  /* 0x00000500ff057b82 */ /* 0x023e220000000800 */
[----:B------:R-:W-:Y:S01]  /*79e0*/  UIMAD.WIDE.U32 UR6, UR6, UR7, URZ ;  /* 0x00000007060672a5 */ /* 0x000fe2000f8e003f */
[----:B------:R-:W-:Y:S01]  /*79f0*/  PRMT R6, RZ, 0x7610, R6 ;  /* 0x00007610ff067816 */ /* 0x000fe20000000006 */
[----:B------:R-:W-:-:S04]  /*7a00*/  IMAD.MOV.U32 R7, RZ, RZ, -0x1 ;  /* 0xffffffffff077424 */ /* 0x000fc800078e00ff */
[----:B0-----:R-:W-:-:S04]  /*7a10*/  IMAD.WIDE.U32 R2, R5, UR6, R2 ;  /* 0x0000000605027c25 */ /* 0x001fc8000f8e0002 */
[----:B------:R-:W-:Y:S01]  /*7a20*/  IMAD R5, R5, UR7, RZ ;  /* 0x0000000705057c24 */ /* 0x000fe2000f8e02ff */
[----:B------:R-:W-:Y:S02]  /*7a30*/  ULDC.64 UR6, c[0x0][0x650] ;  /* 0x0001940000067ab9 */ /* 0x000fe40000000a00 */
[----:B------:R-:W-:Y:S01]  /*7a40*/  ISETP.GE.U32.AND P0, PT, R2, UR6, PT ;  /* 0x0000000602007c0c */ /* 0x000fe2000bf06070 */
[----:B------:R-:W-:Y:S02]  /*7a50*/  IMAD.IADD R3, R3, 0x1, R5 ;  /* 0x0000000103037824 */ /* 0x000fe400078e0205 */
[----:B------:R-:W-:-:S03]  /*7a60*/  IMAD.MOV.U32 R5, RZ, RZ, -0x1 ;  /* 0xffffffffff057424 */ /* 0x000fc600078e00ff */
[----:B------:R-:W-:-:S13]  /*7a70*/  ISETP.GE.U32.AND.EX P0, PT, R3, UR7, PT, P0 ;  /* 0x0000000703007c0c */ /* 0x000fda000bf06100 */
[----:B------:R-:W-:Y:S05]  /*7a80*/  @P0 BRA `(.L_x_162) ;  /* 0x0000000400600947 */ /* 0x000fea0003800000 */
[----:B------:R-:W0:Y:S01]  /*7a90*/  S2R R20, SR_CTAID.X ;  /* 0x0000000000147919 */ /* 0x000e220000002500 */
[----:B------:R-:W1:Y:S01]  /*7aa0*/  LDC.64 R14, c[0x0][0x628] ;  /* 0x00018a00ff0e7b82 */ /* 0x000e620000000a00 */
[----:B------:R-:W-:Y:S01]  /*7ab0*/  ULDC UR6, c[0x0][0x150] ;  /* 0x0000540000067ab9 */ /* 0x000fe20000000800 */
[----:B--234-:R-:W-:Y:S01]  /*7ac0*/  IMAD.MOV.U32 R12, RZ, RZ, R2 ;  /* 0x000000ffff0c7224 */ /* 0x01cfe200078e0002 */
[----:B------:R-:W2:Y:S01]  /*7ad0*/  S2R R22, SR_CTAID.Y ;  /* 0x0000000000167919 */ /* 0x000ea20000002600 */
[----:B------:R-:W-:-:S04]  /*7ae0*/  IMAD.MOV.U32 R13, RZ, RZ, R3 ;  /* 0x000000ffff0d7224 */ /* 0x000fc800078e0003 */
[----:B------:R-:W3:Y:S08]  /*7af0*/  LDC R23, c[0x0][0x144] ;  /* 0x00005100ff177b82 */ /* 0x000ef00000000800 */
[----:B------:R-:W4:Y:S08]  /*7b00*/  LDC R16, c[0x0][0x630] ;  /* 0x00018c00ff107b82 */ /* 0x000f300000000800 */
[----:B------:R-:W2:Y:S01]  /*7b10*/  LDC.64 R18, c[0x0][0x620] ;  /* 0x00018800ff127b82 */ /* 0x000ea20000000a00 */
[----:B-1----:R-:W-:-:S04]  /*7b20*/  ISETP.NE.U32.AND P0, PT, R14, RZ, PT ;  /* 0x000000ff0e00720c */ /* 0x002fc80003f05070 */
[----:B------:R-:W-:Y:S02]  /*7b30*/  ISETP.NE.AND.EX P0, PT, R15, RZ, PT, P0 ;  /* 0x000000ff0f00720c */ /* 0x000fe40003f05300 */
[----:B0-----:R-:W-:-:S05]  /*7b40*/  I2FP.F32.U32 R5, R20 ;  /* 0x0000001400057245 */ /* 0x001fca0000201000 */
[----:B------:R-:W-:-:S04]  /*7b50*/  FMUL R5, R5, UR6 ;  /* 0x0000000605057c20 */ /* 0x000fc80008400000 */
[----:B------:R0:W1:Y:S02]  /*7b60*/  F2I.U32.TRUNC.NTZ R21, R5 ;  /* 0x0000000500157305 */ /* 0x000064000020f000 */
[----:B---34-:R-:W-:Y:S05]  /*7b70*/  @!P0 BRA `(.L_x_163) ;  /* 0x0000000000288947 */ /* 0x018fea0003800000 */
[----:B0-----:R-:W0:Y:S02]  /*7b80*/  LDC R5, c[0x0][0x634] ;  /* 0x00018d00ff057b82 */ /* 0x001e240000000800 */
        /* <DEDUP_REMOVED lines=9> */
.L_x_163:
[-CC-:B------:R-:W-:Y:S01]  /*7c20*/  SHF.R.U64 R17, R12, R16.reuse, R13.reuse ;  /* 0x000000100c117219 */ /* 0x180fe2000000120d */
[----:B------:R-:W3:Y:S01]  /*7c30*/  LDC.64 R28, c[0x0][0x640] ;  /* 0x00019000ff1c7b82 */ /* 0x000ee20000000a00 */
[----:B0-----:R-:W-:Y:S01]  /*7c40*/  SHF.R.U32.HI R5, RZ, R16, R13 ;  /* 0x00000010ff057219 */ /* 0x001fe2000001160d */
[----:B-1----:R-:W-:Y:S01]  /*7c50*/  IMAD.MOV R21, RZ, RZ, -R21 ;  /* 0x000000ffff157224 */ /* 0x002fe200078e0a15 */
[----:B------:R-:W-:Y:S01]  /*7c60*/  IADD3 R11, P0, RZ, -R17, RZ ;  /* 0x80000011ff0b7210 */ /* 0x000fe20007f1e0ff */
[----:B------:R-:W-:Y:S02]  /*7c70*/  ULDC UR6, c[0x0][0x154] ;  /* 0x0000550000067ab9 */ /* 0x000fe40000000800 */
[----:B------:R-:W-:Y:S02]  /*7c80*/  IMAD R23, R23, R21, R20 ;  /* 0x0000001517177224 */ /* 0x000fe400078e0214 */
[----:B------:R-:W0:Y:S01]  /*7c90*/  LDC R12, c[0x0][0x618] ;  /* 0x00018600ff0c7b82 */ /* 0x000e220000000800 */
[----:B------:R-:W-:-:S02]  /*7ca0*/  IMAD.X R5, RZ, RZ, ~R5, P0 ;  /* 0x000000ffff057224 */ /* 0x000fc400000e0e05 */
[----:B--2---:R-:W-:-:S04]  /*7cb0*/  IMAD.WIDE.U32 R6, R11, R18, R2 ;  /* 0x000000120b067225 */ /* 0x004fc800078e0002 */
[----:B------:R-:W-:Y:S01]  /*7cc0*/  IMAD R10, R5, R18, RZ ;  /* 0x00000012050a7224 */ /* 0x000fe200078e02ff */
[----:B------:R-:W1:Y:S03]  /*7cd0*/  LDC R24, c[0x0][0x608] ;  /* 0x00018200ff187b82 */ /* 0x000e660000000800 */
[----:B------:R-:W-:Y:S02]  /*7ce0*/  IMAD R5, R11, R19, R10 ;  /* 0x000000130b057224 */ /* 0x000fe400078e020a */
[----:B------:R-:W-:Y:S02]  /*7cf0*/  IMAD.MOV.U32 R11, RZ, RZ, 0x1 ;  /* 0x00000001ff0b7424 */ /* 0x000fe400078e00ff */
[----:B------:R-:W-:Y:S01]  /*7d00*/  IMAD.IADD R5, R7, 0x1, R5 ;  /* 0x0000000107057824 */ /* 0x000fe200078e0205 */
[----:B------:R-:W2:Y:S01]  /*7d10*/  LDC R26, c[0x0][0x658] ;  /* 0x00019600ff1a7b82 */ /* 0x000ea20000000800 */
[----:B------:R-:W-:-:S02]  /*7d20*/  I2FP.F32.U32 R7, R22 ;  /* 0x0000001600077245 */ /* 0x000fc40000201000 */
[----:B---3--:R-:W-:-:S03]  /*7d30*/  ISETP.NE.U32.AND P0, PT, R28, RZ, PT ;  /* 0x000000ff1c00720c */ /* 0x008fc60003f05070 */
[----:B------:R-:W-:Y:S01]  /*7d40*/  FMUL R10, R7, UR6 ;  /* 0x00000006070a7c20 */ /* 0x000fe20008400000 */
[----:B------:R-:W-:Y:S01]  /*7d50*/  ISETP.NE.AND.EX P0, PT, R29, RZ, PT, P0 ;  /* 0x000000ff1d00720c */ /* 0x000fe20003f05300 */
[----:B------:R-:W3:Y:S01]  /*7d60*/  LDC R21, c[0x0][0x148] ;  /* 0x00005200ff157b82 */ /* 0x000ee20000000800 */
[-CC-:B0-----:R-:W-:Y:S01]  /*7d70*/  SHF.R.U64 R16, R6, R12.reuse, R5.reuse ;  /* 0x0000000c06107219 */ /* 0x181fe20000001205 */
[----:B------:R0:W4:Y:S01]  /*7d80*/  F2I.U32.TRUNC.NTZ R18, R10 ;  /* 0x0000000a00127305 */ /* 0x000122000020f000 */
[----:B------:R-:W-:Y:S01]  /*7d90*/  SHF.R.U32.HI R5, RZ, R12, R5 ;  /* 0x0000000cff057219 */ /* 0x000fe20000011605 */
[----:B------:R-:W-:-:S04]  /*7da0*/  IMAD.MOV.U32 R7, RZ, RZ, -0x1 ;  /* 0xffffffffff077424 */ /* 0x000fc800078e00ff */
[----:B------:R-:W0:Y:S01]  /*7db0*/  LDC R20, c[0x0][0x600] ;  /* 0x00018000ff147b82 */ /* 0x000e220000000800 */
[-CC-:B-1----:R-:W-:Y:S02]  /*7dc0*/  SHF.R.U64 R14, R16, R24.reuse, R5.reuse ;  /* 0x00000018100e7219 */ /* 0x182fe40000001205 */
[----:B------:R-:W-:-:S05]  /*7dd0*/  SHF.R.U32.HI R5, RZ, R24, R5 ;  /* 0x00000018ff057219 */ /* 0x000fca0000011605 */
[----:B------:R-:W1:Y:S01]  /*7de0*/  LDC R27, c[0x0][0x648] ;  /* 0x00019200ff1b7b82 */ /* 0x000e620000000800 */
[-C--:B--2---:R-:W-:Y:S02]  /*7df0*/  SHF.L.U32 R6, R7, R26.reuse, RZ ;  /* 0x0000001a07067219 */ /* 0x084fe400000006ff */
[-CC-:B------:R-:W-:Y:S02]  /*7e00*/  SHF.R.U64 R19, R14, R26.reuse, R5.reuse ;  /* 0x0000001a0e137219 */ /* 0x180fe40000001205 */
[----:B------:R-:W-:Y:S02]  /*7e10*/  SHF.R.U32.HI R7, RZ, R26, R5 ;  /* 0x0000001aff077219 */ /* 0x000fe40000011605 */
[----:B------:R-:W-:Y:S01]  /*7e20*/  LOP3.LUT R25, RZ, R6, RZ, 0x33, !PT ;  /* 0x00000006ff197212 */ /* 0x000fe200078e33ff */
[----:B------:R-:W2:Y:S01]  /*7e30*/  LDC R30, c[0x0][0x638] ;  /* 0x00018e00ff1e7b82 */ /* 0x000ea20000000800 */
[----:B------:R-:W-:Y:S01]  /*7e40*/  SHF.L.U32 R26, R11, R26, RZ ;  /* 0x0000001a0b1a7219 */ /* 0x000fe200000006ff */
[----:B------:R-:W-:-:S06]  /*7e50*/  IMAD.MOV.U32 R6, RZ, RZ, R19 ;  /* 0x000000ffff067224 */ /* 0x000fcc00078e0013 */
[----:B------:R-:W0:Y:S01]  /*7e60*/  LDC R31, c[0x0][0x610] ;  /* 0x00018400ff1f7b82 */ /* 0x000e220000000800 */
[----:B----4-:R-:W-:Y:S05]  /*7e70*/  @!P0 BRA `(.L_x_164) ;  /* 0x0000000000288947 */ /* 0x010fea0003800000 */
[----:B------:R-:W4:Y:S02]  /*7e80*/  LDC R6, c[0x0][0x64c] ;  /* 0x00019300ff067b82 */ /* 0x000f240000000800 */
[----:B----4-:R-:W-:-:S05]  /*7e90*/  IADD3 R5, P0, R19, R6, RZ ;  /* 0x0000000613057210 */ /* 0x010fca0007f1e0ff */
[----:B------:R-:W-:-:S04]  /*7ea0*/  IMAD.X R15, RZ, RZ, R7, P0 ;  /* 0x000000ffff0f7224 */ /* 0x000fc800000e0607 */
[----:B------:R-:W-:-:S04]  /*7eb0*/  IMAD.WIDE.U32 R6, R15, R28, RZ ;  /* 0x0000001c0f067225 */ /* 0x000fc800078e00ff */
[----:B0-----:R-:W-:-:S04]  /*7ec0*/  IMAD.WIDE.U32 R10, P0, R5, R29, R6 ;  /* 0x0000001d050a7225 */ /* 0x001fc80007800006 */
[----:B------:R-:W-:-:S04]  /*7ed0*/  IMAD.WIDE.U32 R6, R5, R28, RZ ;  /* 0x0000001c05067225 */ /* 0x000fc800078e00ff */
[----:B------:R-:W-:Y:S01]  /*7ee0*/  IMAD.X R13, RZ, RZ, RZ, P0 ;  /* 0x000000ffff0d7224 */ /* 0x000fe200000e06ff */
[----:B------:R-:W-:Y:S01]  /*7ef0*/  IADD3 RZ, P0, R7, R10, RZ ;  /* 0x0000000a07ff7210 */ /* 0x000fe20007f1e0ff */
[----:B------:R-:W-:-:S04]  /*7f00*/  IMAD.MOV.U32 R12, RZ, RZ, R11 ;  /* 0x000000ffff0c7224 */ /* 0x000fc800078e000b */
[----:B------:R-:W-:-:S08]  /*7f10*/  IMAD.WIDE.U32.X R6, R15, R29, R12, P0 ;  /* 0x0000001d0f067225 */ /* 0x000fd000000e040c */
.L_x_164:
[----:B-1----:R-:W-:Y:S01]  /*7f20*/  SHF.R.U64 R5, R6, R27, R7 ;  /* 0x0000001b06057219 */ /* 0x002fe20000001207 */
[----:B0-----:R-:W-:Y:S01]  /*7f30*/  VIADD R7, R20, 0xffffffff ;  /* 0xffffffff14077836 */ /* 0x001fe20000000000 */
[----:B------:R-:W-:Y:S01]  /*7f40*/  LOP3.LUT R32, R14, R25, RZ, 0xc0, !PT ;  /* 0x000000190e207212 */ /* 0x000fe200078ec0ff */
[----:B------:R-:W-:Y:S02]  /*7f50*/  IMAD.MOV R18, RZ, RZ, -R18 ;  /* 0x000000ffff127224 */ /* 0x000fe400078e0a12 */
[----:B------:R-:W-:Y:S01]  /*7f60*/  IMAD.MOV R6, RZ, RZ, -R5 ;  /* 0x000000ffff067224 */ /* 0x000fe200078e0a05 */
[----:B------:R-:W-:Y:S01]  /*7f70*/  LOP3.LUT R16, R16, R7, RZ, 0xc0, !PT ;  /* 0x0000000710107212 */ /* 0x000fe200078ec0ff */
[----:B------:R-:W-:Y:S02]  /*7f80*/  IMAD R32, R26, R5, R32 ;  /* 0x000000051a207224 */ /* 0x000fe400078e0220 */
[----:B---3--:R-:W-:Y:S02]  /*7f90*/  @P3 IMAD R23, R21, R18, R22 ;  /* 0x0000001215173224 */ /* 0x008fe400078e0216 */
[----:B--2---:R-:W-:-:S02]  /*7fa0*/  IMAD R5, R6, R30, R19 ;  /* 0x0000001e06057224 */ /* 0x004fc400078e0213 */
[----:B------:R-:W-:Y:S02]  /*7fb0*/  IMAD R32, R32, R31, R23 ;  /* 0x0000001f20207224 */ /* 0x000fe400078e0217 */
[----:B------:R-:W-:Y:S02]  /*7fc0*/  IMAD R5, R5, R20, R16 ;  /* 0x0000001405057224 */ /* 0x000fe400078e0210 */
[----:B------:R-:W-:-:S03]  /*7fd0*/  IMAD.MOV.U32 R6, RZ, RZ, 0x1 ;  /* 0x00000001ff067424 */ /* 0x000fc600078e00ff */
[----:B------:R-:W-:Y:S02]  /*7fe0*/  SEL R7, R5, R32, !P3 ;  /* 0x0000002005077207 */ /* 0x000fe40005800000 */
[----:B------:R-:W-:Y:S01]  /*7ff0*/  SEL R32, R32, R5, !P3 ;  /* 0x0000000520207207 */ /* 0x000fe20005800000 */
[----:B------:R-:W-:-:S07]  /*8000*/  IMAD.MOV.U32 R5, RZ, RZ, R17 ;  /* 0x000000ffff057224 */ /* 0x000fce00078e0011 */
.L_x_162:
[----:B------:R-:W-:Y:S01]  /*8010*/  LOP3.LUT P0, RZ, R6, 0xff, RZ, 0xc0, !PT ;  /* 0x000000ff06ff7812 */ /* 0x000fe2000780c0ff */
[----:B------:R-:W-:-:S12]  /*8020*/  IMAD.MOV.U32 R6, RZ, RZ, R32 ;  /* 0x000000ffff067224 */ /* 0x000fd800078e0020 */
[----:B------:R-:W-:Y:S05]  /*8030*/  @P0 BRA `(.L_x_165) ;  /* 0xffffff8c00c00947 */ /* 0x000fea000383ffff */
[----:B------:R-:W-:Y:S05]  /*8040*/  EXIT ;  /* 0x000000000000794d */ /* 0x000fea0003800000 */
.L_x_3:
[----:B0-----:R-:W-:Y:S01]  /*8050*/  ULDC.64 UR4, c[0x0][0x650] ;  /* 0x0001940000047ab9 */ /* 0x001fe20000000a00 */
        /* <DEDUP_REMOVED lines=25> */
.L_x_167:
[--C-:B------:R-:W-:Y:S01]  /*81f0*/  SHF.R.U64 R16, R14, R18, R15.reuse ;  /* 0x000000120e107219 */ /* 0x100fe2000000120f */
[----:B------:R-:W0:Y:S01]  /*8200*/  LDC R22, c[0x0][0x618] ;  /* 0x00018600ff167b82 */ /* 0x000e220000000800 */
[----:B------:R-:W-:Y:S01]  /*8210*/  I2FP.F32.U32 R7, R8 ;  /* 0x0000000800077245 */ /* 0x000fe20000201000 */
[----:B------:R-:W-:Y:S01]  /*8220*/  ULDC UR4, c[0x0][0x150] ;  /* 0x0000540000047ab9 */ /* 0x000fe20000000800 */
[----:B------:R-:W-:Y:S02]  /*8230*/  SHF.R.U32.HI R6, RZ, R18, R15 ;  /* 0x00000012ff067219 */ /* 0x000fe4000001160f */
[----:B------:R-:W-:Y:S01]  /*8240*/  IADD3 R9, P0, RZ, -R16, RZ ;  /* 0x80000010ff097210 */ /* 0x000fe20007f1e0ff */
[----:B------:R-:W-:Y:S01]  /*8250*/  FMUL R13, R7, UR4 ;  /* 0x00000004070d7c20 */ /* 0x000fe20008400000 */
[----:B------:R-:W-:Y:S01]  /*8260*/  ULDC UR4, c[0x0][0x154] ;  /* 0x0000550000047ab9 */ /* 0x000fe20000000800 */
[----:B------:R-:W1:Y:S02]  /*8270*/  LDC.64 R24, c[0x0][0x640] ;  /* 0x00019000ff187b82 */ /* 0x000e640000000a00 */
[----:B------:R-:W-:-:S02]  /*8280*/  IMAD.X R11, RZ, RZ, ~R6, P0 ;  /* 0x000000ffff0b7224 */ /* 0x000fc400000e0e06 */
[----:B------:R-:W2:Y:S01]  /*8290*/  F2I.U32.TRUNC.NTZ R13, R13 ;  /* 0x0000000d000d7305 */ /* 0x000ea2000020f000 */
[----:B------:R-:W-:-:S03]  /*82a0*/  IMAD.WIDE.U32 R6, R9, R20, R2 ;  /* 0x0000001409067225 */ /* 0x000fc600078e0002 */
[----:B------:R-:W3:Y:S01]  /*82b0*/  LDC R15, c[0x0][0x144] ;  /* 0x00005100ff0f7b82 */ /* 0x000ee20000000800 */
[----:B------:R-:W-:-:S04]  /*82c0*/  IMAD R12, R11, R20, RZ ;  /* 0x000000140b0c7224 */ /* 0x000fc800078e02ff */
[----:B------:R-:W-:Y:S02]  /*82d0*/  IMAD R9, R9, R21, R12 ;  /* 0x0000001509097224 */ /* 0x000fe400078e020c */
[----:B------:R-:W-:Y:S01]  /*82e0*/  IMAD.MOV.U32 R12, RZ, RZ, -0x1 ;  /* 0xffffffffff0c7424 */ /* 0x000fe200078e00ff */
[----:B------:R-:W4:Y:S01]  /*82f0*/  LDC R18, c[0x0][0x608] ;  /* 0x00018200ff127b82 */ /* 0x000f220000000800 */
[----:B------:R-:W-:Y:S01]  /*8300*/  IMAD.IADD R7, R7, 0x1, R9 ;  /* 0x0000000107077824 */ /* 0x000fe200078e0209 */
[----:B------:R-:W-:-:S04]  /*8310*/  I2FP.F32.U32 R9, R10 ;  /* 0x0000000a00097245 */ /* 0x000fc80000201000 */
[-C--:B0-----:R-:W-:Y:S01]  /*8320*/  SHF.R.U64 R14, R6, R22.reuse, R7 ;  /* 0x00000016060e7219 */ /* 0x081fe20000001207 */
[----:B--2---:R-:W-:Y:S01]  /*8330*/  IMAD.MOV R6, RZ, RZ, -R13 ;  /* 0x000000ffff067224 */ /* 0x004fe200078e0a0d */
[----:B------:R-:W0:Y:S01]  /*8340*/  LDC R11, c[0x0][0x658] ;  /* 0x00019600ff0b7b82 */ /* 0x000e220000000800 */
[----:B-1----:R-:W-:Y:S01]  /*8350*/  ISETP.NE.U32.AND P0, PT, R24, RZ, PT ;  /* 0x000000ff1800720c */ /* 0x002fe20003f05070 */
[----:B------:R-:W-:Y:S01]  /*8360*/  FMUL R9, R9, UR4 ;  /* 0x0000000409097c20 */ /* 0x000fe20008400000 */
[----:B------:R-:W-:Y:S02]  /*8370*/  SHF.R.U32.HI R7, RZ, R22, R7 ;  /* 0x00000016ff077219 */ /* 0x000fe40000011607 */
[----:B------:R-:W-:-:S03]  /*8380*/  ISETP.NE.AND.EX P0, PT, R25, RZ, PT, P0 ;  /* 0x000000ff1900720c */ /* 0x000fc60003f05300 */
[----:B------:R-:W1:Y:S01]  /*8390*/  LDC R21, c[0x0][0x148] ;  /* 0x00005200ff157b82 */ /* 0x000e620000000800 */
[----:B---3--:R-:W-:Y:S02]  /*83a0*/  IMAD R22, R15, R6, R8 ;  /* 0x000000060f167224 */ /* 0x008fe400078e0208 */
[----:B------:R-:W-:-:S05]  /*83b0*/  IMAD.MOV.U32 R8, RZ, RZ, 0x1 ;  /* 0x00000001ff087424 */ /* 0x000fca00078e00ff */
[----:B------:R-:W2:Y:S01]  /*83c0*/  LDC R20, c[0x0][0x600] ;  /* 0x00018000ff147b82 */ /* 0x000ea20000000800 */
[-CC-:B----4-:R-:W-:Y:S02]  /*83d0*/  SHF.R.U64 R17, R14, R18.reuse, R7.reuse ;  /* 0x000000120e117219 */ /* 0x190fe40000001207 */
[----:B------:R-:W-:Y:S02]  /*83e0*/  SHF.R.U32.HI R6, RZ, R18, R7 ;  /* 0x00000012ff067219 */ /* 0x000fe40000011607 */
[----:B------:R3:W4:Y:S03]  /*83f0*/  F2I.U32.TRUNC.NTZ R18, R9 ;  /* 0x0000000900127305 */ /* 0x000726000020f000 */
[----:B------:R-:W1:Y:S01]  /*8400*/  LDC R23, c[0x0][0x648] ;  /* 0x00019200ff177b82 */ /* 0x000e620000000800 */
[-C--:B0-----:R-:W-:Y:S02]  /*8410*/  SHF.R.U64 R19, R17, R11.reuse, R6 ;  /* 0x0000000b11137219 */ /* 0x081fe40000001206 */
[----:B------:R-:W-:-:S02]  /*8420*/  SHF.L.U32 R12, R12, R11, RZ ;  /* 0x0000000b0c0c7219 */ /* 0x000fc400000006ff */
[-C--:B------:R-:W-:Y:S01]  /*8430*/  SHF.R.U32.HI R7, RZ, R11.reuse, R6 ;  /* 0x0000000bff077219 */ /* 0x080fe20000011606 */
[----:B------:R-:W-:Y:S01]  /*8440*/  IMAD.MOV.U32 R6, RZ, RZ, R19 ;  /* 0x000000ffff067224 */ /* 0x000fe200078e0013 */
[----:B------:R-:W-:Y:S01]  /*8450*/  SHF.L.U32 R27, R8, R11, RZ ;  /* 0x0000000b081b7219 */ /* 0x000fe200000006ff */
[----:B------:R-:W0:Y:S01]  /*8460*/  LDC R26, c[0x0][0x638] ;  /* 0x00018e00ff1a7b82 */ /* 0x000e220000000800 */
[----:B------:R-:W-:-:S07]  /*8470*/  LOP3.LUT R28, RZ, R12, RZ, 0x33, !PT ;  /* 0x0000000cff1c7212 */ /* 0x000fce00078e33ff */
[----:B------:R-:W0:Y:S01]  /*8480*/  LDC R29, c[0x0][0x610] ;  /* 0x00018400ff1d7b82 */ /* 0x000e220000000800 */
[----:B---34-:R-:W-:Y:S05]  /*8490*/  @!P0 BRA `(.L_x_168) ;  /* 0x0000000000288947 */ /* 0x018fea0003800000 */
        /* <DEDUP_REMOVED lines=10> */
.L_x_168:
[----:B-1----:R-:W-:Y:S01]  /*8540*/  SHF.R.U64 R7, R6, R23, R7 ;  /* 0x0000001706077219 */ /* 0x002fe20000001207 */
[----:B--2---:R-:W-:Y:S01]  /*8550*/  VIADD R9, R20, 0xffffffff ;  /* 0xffffffff14097836 */ /* 0x004fe20000000000 */
[----:B------:R-:W-:Y:S01]  /*8560*/  LOP3.LUT R6, R17, R28, RZ, 0xc0, !PT ;  /* 0x0000001c11067212 */ /* 0x000fe200078ec0ff */
[----:B------:R-:W-:Y:S02]  /*8570*/  IMAD.MOV R18, RZ, RZ, -R18 ;  /* 0x000000ffff127224 */ /* 0x000fe400078e0a12 */
[----:B------:R-:W-:Y:S02]  /*8580*/  IMAD.MOV R8, RZ, RZ, -R7 ;  /* 0x000000ffff087224 */ /* 0x000fe400078e0a07 */
[----:B------:R-:W-:Y:S01]  /*8590*/  IMAD R11, R27, R7, R6 ;  /* 0x000000071b0b7224 */ /* 0x000fe200078e0206 */
[----:B------:R-:W-:Y:S01]  /*85a0*/  LOP3.LUT R7, R14, R9, RZ, 0xc0, !PT ;  /* 0x000000090e077212 */ /* 0x000fe200078ec0ff */
[----:B------:R-:W-:Y:S02]  /*85b0*/  @P3 IMAD R22, R21, R18, R10 ;  /* 0x0000001215163224 */ /* 0x000fe400078e020a */
[----:B0-----:R-:W-:-:S02]  /*85c0*/  IMAD R6, R8, R26, R19 ;  /* 0x0000001a08067224 */ /* 0x001fc400078e0213 */
[----:B------:R-:W-:Y:S02]  /*85d0*/  IMAD R11, R11, R29, R22 ;  /* 0x0000001d0b0b7224 */ /* 0x000fe400078e0216 */
[----:B------:R-:W-:Y:S02]  /*85e0*/  IMAD R6, R6, R20, R7 ;  /* 0x0000001406067224 */ /* 0x000fe400078e0207 */
[----:B------:R-:W-:-:S03]  /*85f0*/  IMAD.MOV.U32 R8, RZ, RZ, 0x1 ;  /* 0x00000001ff087424 */ /* 0x000fc600078e00ff */
[----:B------:R-:W-:Y:S02]  /*8600*/  SEL R14, R6, R11, !P3 ;  /* 0x0000000b060e7207 */ /* 0x000fe40005800000 */
[----:B------:R-:W-:Y:S01]  /*8610*/  SEL R11, R11, R6, !P3 ;  /* 0x000000060b0b7207 */ /* 0x000fe20005800000 */
[----:B------:R-:W-:Y:S01]  /*8620*/  IMAD.MOV.U32 R6, RZ, RZ, R16 ;  /* 0x000000ffff067224 */ /* 0x000fe200078e0010 */
[----:B------:R-:W-:-:S07]  /*8630*/  PRMT R7, R8, 0x7610, R7 ;  /* 0x0000761008077816 */ /* 0x000fce0000000007 */
.L_x_166:
[----:B------:R-:W-:-:S08]  /*8640*/  NOP ;  /* 0x0000000000007918 */ /* 0x000fd00000000000 */
[----:B------:R-:W0:-:S00]  /*8650*/  USETMAXREG.DEALLOC.CTAPOOL 0x28 ;  /* 0x00000028000079c8 */ /* 0x000e0000080e0500 */
[----:B0-----:R-:W-:-:S13]  /*8660*/  ISETP.NE.AND P0, PT, R5, RZ, PT ;  /* 0x000000ff0500720c */ /* 0x001fda0003f05270 */
[----:B------:R-:W-:Y:S05]  /*8670*/  @P0 EXIT ;  /* 0x000000000000094d */ /* 0x000fea0003800000 */
[----:B------:R-:W-:Y:S01]  /*8680*/  LOP3.LUT P0, RZ, R7, 0xff, RZ, 0xc0, !PT ;  /* 0x000000ff07ff7812 */ /* 0x000fe2000780c0ff */
[----:B------:R-:W-:Y:S02]  /*8690*/  IMAD.MOV.U32 R5, RZ, RZ, 0x1 ;  /* 0x00000001ff057424 */ /* 0x000fe400078e00ff */
[----:B------:R-:W-:-:S10]  /*86a0*/  IMAD.MOV.U32 R13, RZ, RZ, RZ ;  /* 0x000000ffff0d7224 */ /* 0x000fd400078e00ff */
[----:B------:R-:W-:Y:S05]  /*86b0*/  @!P0 BRA `(.L_x_169) ;  /* 0x0000000c00308947 */ /* 0x000fea0003800000 */
[----:B------:R-:W0:Y:S01]  /*86c0*/  LDC R5, c[0x0][0x28c] ;  /* 0x0000a300ff057b82 */ /* 0x000e220000000800 */
[----:B------:R-:W-:Y:S01]  /*86d0*/  ULDC UR5, c[0x0][0x600] ;  /* 0x0001800000057ab9 */ /* 0x000fe20000000800 */
[----:B------:R-:W-:Y:S01]  /*86e0*/  ULDC UR4, c[0x0][0xc] ;  /* 0x0000030000047ab9 */ /* 0x000fe20000000800 */
[----:B------:R-:W-:Y:S01]  /*86f0*/  UIADD3 UR16, UR5, -0x1, URZ ;  /* 0xffffffff05107890 */ /* 0x000fe2000fffe03f */
[C---:B------:R-:W-:Y:S01]  /*8700*/  LOP3.LUT P2, RZ, R0.reuse, 0x7f, RZ, 0xc0, !PT ;  /* 0x0000007f00ff7812 */ /* 0x040fe2000784c0ff */
[----:B------:R-:W-:Y:S01]  /*8710*/  ULDC UR6, c[0x0][0x658] ;  /* 0x0001960000067ab9 */ /* 0x000fe20000000800 */
[----:B------:R-:W-:Y:S01]  /*8720*/  ULDC UR5, c[0x0][0x10] ;  /* 0x0000040000057ab9 */ /* 0x000fe20000000800 */
[----:B------:R-:W-:Y:S01]  /*8730*/  UMOV UR7, 0xffffffff ;  /* 0xffffffff00077882 */ /* 0x000fe20000000000 */
[----:B------:R-:W-:Y:S01]  /*8740*/  UMOV UR8, 0x1 ;  /* 0x0000000100087882 */ /* 0x000fe20000000000 */
[----:B------:R-:W-:Y:S01]  /*8750*/  UIMAD.WIDE.U32 UR4, UR4, UR5, URZ ;  /* 0x00000005040472a5 */ /* 0x000fe2000f8e003f */
[----:B------:R-:W-:Y:S01]  /*8760*/  LOP3.LUT P0, RZ, R0, 0x1f, RZ, 0xc0, !PT ;  /* 0x0000001f00ff7812 */ /* 0x000fe2000780c0ff */
[----:B------:R-:W-:Y:S01]  /*8770*/  USHF.L.U32 UR7, UR7, UR6, URZ ;  /* 0x0000000607077299 */ /* 0x000fe2000800063f */
[----:B------:R-:W-:Y:S01]  /*8780*/  BSSY B0, `(.L_x_169) ;  /* 0x00000bf000007945 */ /* 0x000fe20003800000 */
[----:B------:R-:W-:Y:S01]  /*8790*/  USHF.L.U32 UR18, UR8, UR6, URZ ;  /* 0x0000000608127299 */ /* 0x000fe2000800063f */
[----:B------:R-:W-:Y:S01]  /*87a0*/  IMAD.MOV.U32 R15, RZ, RZ, 0x1 ;  /* 0x00000001ff0f7424 */ /* 0x000fe200078e00ff */
[----:B------:R-:W-:Y:S01]  /*87b0*/  LOP3.LUT R16, R4, 0x2, RZ, 0xfc, !PT ;  /* 0x0000000204107812 */ /* 0x000fe200078efcff */
[----:B------:R-:W-:Y:S01]  /*87c0*/  ULDC UR6, c[0x0][0x14] ;  /* 0x0000050000067ab9 */ /* 0x000fe20000000800 */
[----:B------:R-:W-:Y:S01]  /*87d0*/  PLOP3.LUT P0, PT, P0, P2, PT, 0x8a, 0x0 ;  /* 0x000000000000781c */ /* 0x000fe20000705172 */
[----:B------:R-:W-:Y:S01]  /*87e0*/  UIMAD.WIDE.U32 UR20, UR4, UR6, URZ ;  /* 0x00000006041472a5 */ /* 0x000fe2000f8e003f */
[----:B------:R-:W-:Y:S01]  /*87f0*/  IMAD.MOV.U32 R13, RZ, RZ, RZ ;  /* 0x000000ffff0d7224 */ /* 0x000fe200078e00ff */
[----:B------:R-:W-:-:S02]  /*8800*/  UIMAD UR13, UR5, UR6, URZ ;  /* 0x00000006050d72a4 */ /* 0x000fc4000f8e023f */
[----:B------:R-:W-:Y:S01]  /*8810*/  ULOP3.LUT UR17, URZ, UR7, URZ, 0x33, !UPT ;  /* 0x000000073f117292 */ /* 0x000fe2000f8e333f */
[----:B0-----:R-:W-:Y:S01]  /*8820*/  VIADD R5, R5, 0x7f ;  /* 0x0000007f05057836 */ /* 0x001fe20000000000 */
[----:B------:R-:W-:Y:S01]  /*8830*/  UIADD3 UR13, UR21, UR13, URZ ;  /* 0x0000000d150d7290 */ /* 0x000fe2000fffe03f */
[----:B------:R-:W-:-:S03]  /*8840*/  ULDC.64 UR22, c[0x0][0x198] ;  /* 0x0000660000167ab9 */ /* 0x000fc60000000a00 */
[----:B------:R-:W-:-:S04]  /*8850*/  SHF.R.S32.HI R8, RZ, 0x1f, R5 ;  /* 0x0000001fff087819 */ /* 0x000fc80000011405 */
[----:B------:R-:W-:Y:S01]  /*8860*/  LEA.HI R8, R8, R5, RZ, 0x7 ;  /* 0x0000000508087211 */ /* 0x000fe200078f38ff */
[----:B------:R-:W-:-:S03]  /*8870*/  IMAD.MOV.U32 R5, RZ, RZ, 0x1 ;  /* 0x00000001ff057424 */ /* 0x000fc600078e00ff */
[----:B------:R-:W-:-:S05]  /*8880*/  SHF.R.S32.HI R12, RZ, 0x7, R8 ;  /* 0x00000007ff0c7819 */ /* 0x000fca0000011408 */
[----:B------:R-:W-:-:S07]  /*8890*/  VIADD R0, R12, 0x1 ;  /* 0x000000010c007836 */ /* 0x000fce0000000000 */
.L_x_181:
[----:B------:R-:W-:-:S03]  /*88a0*/  UMOV UR4, 0xffffffff ;  /* 0xffffffff00047882 */ /* 0x000fc60000000000 */
[----:B------:R-:W-:Y:S05]  /*88b0*/  BRA.DIV UR4, `(.L_x_170) ;  /* 0x0000000e04c47947 */ /* 0x000fea000b800000 */
[----:B------:R-:W-:-:S13]  /*88c0*/  ELECT P1, URZ, PT ;  /* 0x00000000003f782f */ /* 0x000fda0003820000 */
.L_x_193:
[----:B------:R-:W0:Y:S01]  /*88d0*/  LDC R7, c[0x0][0x28c] ;  /* 0x0000a300ff077b82 */ /* 0x000e220000000800 */
[----:B------:R-:W-:Y:S01]  /*88e0*/  BSSY B1, `(.L_x_171) ;  /* 0x0000037000017945 */ /* 0x000fe20003800000 */
[----:B0-----:R-:W-:-:S13]  /*88f0*/  ISETP.LT.OR P1, PT, R7, 0x1, !P1 ;  /* 0x000000010700780c */ /* 0x001fda0004f21670 */
[----:B------:R-:W-:Y:S05]  /*8900*/  @P1 BRA `(.L_x_172) ;  /* 0x0000000000d01947 */ /* 0x000fea0003800000 */
[----:B------:R-:W-:Y:S02]  /*8910*/  IMAD.SHL.U32 R14, R14, 0x40, RZ ;  /* 0x000000400e0e7824 */ /* 0x000fe400078e00ff */
[----:B------:R-:W-:Y:S02]  /*8920*/  IMAD.SHL.U32 R17, R11, 0x100, RZ ;  /* 0x000001000b117824 */ /* 0x000fe400078e00ff */
[----:B------:R-:W-:Y:S02]  /*8930*/  IMAD.MOV.U32 R20, RZ, RZ, RZ ;  /* 0x000000ffff147224 */ /* 0x000fe400078e00ff */
[----:B------:R-:W-:Y:S02]  /*8940*/  IMAD.MOV.U32 R7, RZ, RZ, R0 ;  /* 0x000000ffff077224 */ /* 0x000fe400078e0000 */
[----:B------:R-:W-:Y:S02]  /*8950*/  IMAD.MOV.U32 R8, RZ, RZ, R5 ;  /* 0x000000ffff087224 */ /* 0x000fe400078e0005 */
[----:B------:R-:W-:-:S07]  /*8960*/  IMAD.MOV.U32 R9, RZ, RZ, R13 ;  /* 0x000000ffff097224 */ /* 0x000fce00078e000d */
.L_x_176:
[----:B------:R-:W0:Y:S01]  /*8970*/  S2R R11, SR_CgaCtaId ;  /* 0x00000000000b7919 */ /* 0x000e220000008800 */
[----:B------:R-:W-:-:S04]  /*8980*/  MOV R10, 0x400 ;  /* 0x00000400000a7802 */ /* 0x000fc80000000f00 */
[----:B0-----:R-:W-:Y:S02]  /*8990*/  LEA R18, R11, R10, 0x18 ;  /* 0x0000000a0b127211 */ /* 0x001fe400078ec0ff */
[----:B------:R-:W-:Y:S01]  /*89a0*/  SHF.L.U32 R10, R8, 0x1f, RZ ;  /* 0x0000001f080a7819 */ /* 0x000fe200000006ff */
[----:B------:R-:W0:Y:S02]  /*89b0*/  @!P2 LDC R11, c[0x0][0x500] ;  /* 0x00014000ff0bab82 */ /* 0x000e240000000800 */
[----:B------:R-:W-:-:S04]  /*89c0*/  IMAD R19, R9, 0x8, R18 ;  /* 0x0000000809137824 */ /* 0x000fc800078e0212 */
[----:B------:R-:W1:Y:S02]  /*89d0*/  SYNCS.PHASECHK.TRANS64.TRYWAIT P1, [R19+URZ+0x28], R10 ;  /* 0x0000280a130075a7 */ /* 0x000e64000802017f */
[----:B-1----:R-:W-:Y:S05]  /*89e0*/  @!P1 BRA `(.L_x_173) ;  /* 0x0000000c00989947 */ /* 0x002fea0003800000 */
.L_x_194:
[----:B-1----:R-:W-:Y:S01]  /*89f0*/  PRMT R10, R16, 0x9910, RZ ;  /* 0x00009910100a7816 */ /* 0x002fe200000000ff */
[----:B0-----:R0:W-:Y:S03]  /*8a00*/  @!P2 SYNCS.ARRIVE.TRANS64 RZ, [R19+URZ], R11 ;  /* 0x0000000b13ffa9a7 */ /* 0x0011e6000800003f */
[----:B------:R-:W-:-:S13]  /*8a10*/  ISETP.NE.AND P1, PT, R10, 0x2, PT ;  /* 0x000000020a00780c */ /* 0x000fda0003f25270 */
[----:B0-----:R-:W-:Y:S05]  /*8a20*/  @P1 BRA `(.L_x_174) ;  /* 0x0000000000041947 */ /* 0x001fea0003800000 */
[----:B------:R-:W-:Y:S01]  /*8a30*/  BPT.TRAP 0x1 ;  /* 0x000000040000795c */ /* 0x000fe20000300000 */
.L_x_174:
[----:B------:R-:W-:Y:S05]  /*8a40*/  @P0 BRA `(.L_x_175) ;  /* 0x0000000000040947 */ /* 0x000fea0003800000 */
[----:B------:R-:W-:Y:S01]  /*8a50*/  BPT.TRAP 0x1 ;  /* 0x000000040000795c */ /* 0x000fe20000300000 */
.L_x_175:
[--C-:B------:R-:W-:Y:S01]  /*8a60*/  IMAD R10, R9, 0x8000, R18.reuse ;  /* 0x00008000090a7824 */ /* 0x100fe200078e0212 */
[----:B------:R-:W-:Y:S01]  /*8a70*/  R2UR UR9, R19 ;  /* 0x00000000130972ca */ /* 0x000fe200000e0000 */
[----:B------:R-:W-:Y:S01]  /*8a80*/  IMAD R18, R9, 0x2000, R18 ;  /* 0x0000200009127824 */ /* 0x000fe200078e0212 */
[----:B------:R-:W-:Y:S01]  /*8a90*/  UIADD3 UR4, UP0, UR22, 0xf0, URZ ;  /* 0x000000f016047890 */ /* 0x000fe2000ff1e03f */
[----:B------:R-:W-:Y:S01]  /*8aa0*/  VIADD R7, R7, 0xffffffff ;  /* 0xffffffff07077836 */ /* 0x000fe20000000000 */
[----:B------:R-:W-:Y:S01]  /*8ab0*/  R2UR UR5, R10 ;  /* 0x000000000a0572ca */ /* 0x000fe200000e0000 */
[----:B------:R-:W-:Y:S01]  /*8ac0*/  UIADD3 UR24, UP1, UR22, 0x1f0, URZ ;  /* 0x000001f016187890 */ /* 0x000fe2000ff3e03f */
[----:B------:R-:W-:Y:S01]  /*8ad0*/  R2UR UR8, R18 ;  /* 0x00000000120872ca */ /* 0x000fe200000e0000 */
[----:B------:R-:W-:Y:S01]  /*8ae0*/  VIADD R9, R9, 0x1 ;  /* 0x0000000109097836 */ /* 0x000fe20000000000 */
[----:B------:R-:W-:Y:S01]  /*8af0*/  R2UR UR11, R17 ;  /* 0x00000000110b72ca */ /* 0x000fe200000e0000 */
[----:B------:R-:W-:Y:S01]  /*8b00*/  UIADD3.X UR25, URZ, UR23, URZ, UP1, !UPT ;  /* 0x000000173f197290 */ /* 0x000fe20008ffe43f */
[----:B------:R-:W-:Y:S01]  /*8b10*/  R2UR UR10, R20 ;  /* 0x00000000140a72ca */ /* 0x000fe200000e0000 */
[----:B------:R-:W-:Y:S01]  /*8b20*/  UMOV UR6, 0x0 ;  /* 0x0000000000067882 */ /* 0x000fe20000000000 */
[----:B------:R-:W-:Y:S01]  /*8b30*/  R2UR UR12, R6 ;  /* 0x00000000060c72ca */ /* 0x000fe200000e0000 */
[----:B------:R-:W-:Y:S01]  /*8b40*/  UMOV UR7, 0x10000000 ;  /* 0x1000000000077882 */ /* 0x000fe20000000000 */
[----:B------:R-:W-:Y:S01]  /*8b50*/  R2UR UR19, R14 ;  /* 0x000000000e1372ca */ /* 0x000fe200000e0000 */
[----:B------:R-:W-:Y:S01]  /*8b60*/  VIADD R20, R20, 0x80 ;  /* 0x0000008014147836 */ /* 0x000fe20000000000 */
[----:B------:R-:W-:Y:S01]  /*8b70*/  ISETP.GT.AND P4, PT, R7, 0x1, PT ;  /* 0x000000010700780c */ /* 0x000fe20003f84270 */
[----:B------:R-:W-:Y:S01]  /*8b80*/  UIADD3 UR14, UR5, 0x100, URZ ;  /* 0x00000100050e7890 */ /* 0x000fe2000fffe03f */
[----:B------:R-:W-:Y:S01]  /*8b90*/  ISETP.NE.AND P1, PT, R9, 0x5, PT ;  /* 0x000000050900780c */ /* 0x000fe20003f25270 */
[----:B------:R-:W-:-:S02]  /*8ba0*/  UIADD3.X UR5, URZ, UR23, URZ, UP0, !UPT ;  /* 0x000000173f057290 */ /* 0x000fc400087fe43f */
[----:B------:R-:W-:Y:S01]  /*8bb0*/  UIADD3 UR15, UR8, 0x28100, URZ ;  /* 0x00028100080f7890 */ /* 0x000fe2000fffe03f */
[----:B------:R-:W-:Y:S02]  /*8bc0*/  SEL R11, RZ, 0x1, P1 ;  /* 0x00000001ff0b7807 */ /* 0x000fe40000800000 */
[----:B------:R-:W-:Y:S01]  /*8bd0*/  UMOV UR8, UR14 ;  /* 0x0000000e00087c82 */ /* 0x000fe20008000000 */
[----:B------:R-:W-:Y:S02]  /*8be0*/  SEL R9, R9, RZ, P1 ;  /* 0x000000ff09097207 */ /* 0x000fe40000800000 */
[----:B------:R-:W-:Y:S01]  /*8bf0*/  LOP3.LUT R8, R8, R11, RZ, 0x3c, !PT ;  /* 0x0000000b08087212 */ /* 0x000fe200078e3cff */
[----:B------:R0:W-:Y:S02]  /*8c00*/  UTMALDG.3D [UR8], [UR4], desc[UR6] ;  /* 0x00000608040075b4 */ /* 0x0001e40008011000 */
[----:B0-----:R-:W-:Y:S01]  /*8c10*/  UMOV UR8, UR15 ;  /* 0x0000000f00087c82 */ /* 0x001fe20008000000 */
[----:B------:R-:W-:-:S02]  /*8c20*/  UMOV UR11, UR19 ;  /* 0x00000013000b7c82 */ /* 0x000fc40008000000 */
[----:B------:R0:W-:Y:S02]  /*8c30*/  UTMALDG.3D [UR8], [UR24], desc[UR6] ;  /* 0x00000608180075b4 */ /* 0x0001e40008011000 */
[----:B0-----:R-:W-:Y:S05]  /*8c40*/  @P4 BRA `(.L_x_176) ;  /* 0xfffffffc00484947 */ /* 0x001fea000383ffff */
.L_x_172:
[----:B------:R-:W-:Y:S05]  /*8c50*/  BSYNC B1 ;  /* 0x0000000000017941 */ /* 0x000fea0003800000 */
.L_x_171:
[----:B------:R-:W-:Y:S01]  /*8c60*/  LOP3.LUT P4, RZ, R15, 0xff, RZ, 0xc0, !PT ;  /* 0x000000ff0fff7812 */ /* 0x000fe2000788c0ff */
[----:B------:R-:W-:Y:S01]  /*8c70*/  IMAD.IADD R13, R12, 0x1, R13 ;  /* 0x000000010c0d7824 */ /* 0x000fe200078e020d */
[----:B------:R-:W-:Y:S01]  /*8c80*/  IADD3 R2, P5, R2, UR20, RZ ;  /* 0x0000001402027c10 */ /* 0x000fe2000ffbe0ff */
[----:B------:R-:W-:Y:S01]  /*8c90*/  ULDC.64 UR4, c[0x0][0x650] ;  /* 0x0001940000047ab9 */ /* 0x000fe20000000a00 */
[----:B------:R-:W-:Y:S01]  /*8ca0*/  BSSY B1, `(.L_x_177) ;  /* 0x000006a000017945 */ /* 0x000fe20003800000 */
[----:B------:R-:W-:Y:S01]  /*8cb0*/  IMAD.MOV.U32 R11, RZ, RZ, -0x1 ;  /* 0xffffffffff0b7424 */ /* 0x000fe200078e00ff */
[----:B------:R-:W-:Y:S01]  /*8cc0*/  ISETP.GT.U32.AND P1, PT, R13, 0x4, PT ;  /* 0x000000040d00780c */ /* 0x000fe20003f24070 */
[----:B------:R-:W-:Y:S01]  /*8cd0*/  IMAD.MOV.U32 R14, RZ, RZ, -0x1 ;  /* 0xffffffffff0e7424 */ /* 0x000fe200078e00ff */
[----:B------:R-:W-:Y:S02]  /*8ce0*/  IADD3.X R3, R3, UR13, RZ, P5, !PT ;  /* 0x0000000d03037c10 */ /* 0x000fe4000affe4ff */
[----:B------:R-:W-:-:S02]  /*8cf0*/  ISETP.LT.U32.AND P1, PT, R12, 0x5, P1 ;  /* 0x000000050c00780c */ /* 0x000fc40000f21070 */
[----:B------:R-:W-:Y:S01]  /*8d00*/  PRMT R15, RZ, 0x7610, R15 ;  /* 0x00007610ff0f7816 */ /* 0x000fe2000000000f */
[----:B------:R-:W0:Y:S01]  /*8d10*/  @P4 S2R R7, SR_CgaCtaId ;  /* 0x0000000000074919 */ /* 0x000e220000008800 */
[----:B------:R-:W-:-:S04]  /*8d20*/  @P4 MOV R6, 0x400 ;  /* 0x0000040000064802 */ /* 0x000fc80000000f00 */
[----:B0-----:R-:W-:Y:S01]  /*8d30*/  @P4 LEA R8, R7, R6, 0x18 ;  /* 0x0000000607084211 */ /* 0x001fe200078ec0ff */
[----:B------:R-:W-:Y:S01]  /*8d40*/  IMAD.WIDE.U32 R6, R13, -0x33333333, RZ ;  /* 0xcccccccd0d067825 */ /* 0x000fe200078e00ff */
[----:B------:R-:W-:Y:S02]  /*8d50*/  SEL R6, RZ, 0x1, !P1 ;  /* 0x00000001ff067807 */ /* 0x000fe40004800000 */
[----:B------:R-:W-:Y:S01]  /*8d60*/  ISETP.GE.U32.AND P1, PT, R2, UR4, PT ;  /* 0x0000000402007c0c */ /* 0x000fe2000bf26070 */
[----:B------:R0:W-:Y:S01]  /*8d70*/  @P4 SYNCS.ARRIVE.TRANS64.A1T0 RZ, [R8+URZ+0x68], RZ ;  /* 0x000068ff08ff49a7 */ /* 0x0001e2000810003f */
[----:B------:R-:W-:Y:S02]  /*8d80*/  ISETP.GE.U32.AND P4, PT, R12, 0x5, PT ;  /* 0x000000050c00780c */ /* 0x000fe40003f86070 */
[----:B------:R-:W-:Y:S02]  /*8d90*/  ISETP.GE.U32.AND.EX P1, PT, R3, UR5, PT, P1 ;  /* 0x0000000503007c0c */ /* 0x000fe4000bf26110 */
[----:B------:R-:W-:Y:S01]  /*8da0*/  LOP3.LUT R5, R5, R6, RZ, 0x3c, !PT ;  /* 0x0000000605057212 */ /* 0x000fe200078e3cff */
[----:B------:R-:W-:Y:S01]  /*8db0*/  IMAD.MOV.U32 R6, RZ, RZ, -0x1 ;  /* 0xffffffffff067424 */ /* 0x000fe200078e00ff */
[----:B0-----:R-:W-:-:S02]  /*8dc0*/  SHF.R.U32.HI R8, RZ, 0x2, R7 ;  /* 0x00000002ff087819 */ /* 0x001fc40000011607 */
[----:B------:R-:W-:-:S03]  /*8dd0*/  PRMT R7, RZ, 0x7610, R7 ;  /* 0x00007610ff077816 */ /* 0x000fc60000000007 */
[----:B------:R-:W-:Y:S02]  /*8de0*/  IMAD R13, R8, -0x5, R13 ;  /* 0xfffffffb080d7824 */ /* 0x000fe400078e020d */
[----:B------:R-:W-:Y:S02]  /*8df0*/  @P4 LOP3.LUT R5, R5, 0x1, R8, 0x78, !PT ;  /* 0x0000000105054812 */ /* 0x000fe400078e7808 */
[----:B------:R-:W-:Y:S05]  /*8e00*/  @P1 BRA `(.L_x_178) ;  /* 0x00000004004c1947 */ /* 0x000fea0003800000 */
[----:B------:R-:W-:Y:S01]  /*8e10*/  ULDC.64 UR4, c[0x0][0x628] ;  /* 0x00018a0000047ab9 */ /* 0x000fe20000000a00 */
[----:B------:R-:W0:Y:S01]  /*8e20*/  S2R R17, SR_CTAID.X ;  /* 0x0000000000117919 */ /* 0x000e220000002500 */
[----:B------:R-:W-:Y:S01]  /*8e30*/  ISETP.NE.U32.AND P1, PT, RZ, UR4, PT ;  /* 0x00000004ff007c0c */ /* 0x000fe2000bf25070 */
[----:B------:R-:W-:Y:S01]  /*8e40*/  ULDC UR7, c[0x0][0x630] ;  /* 0x00018c0000077ab9 */ /* 0x000fe20000000800 */
[----:B------:R-:W-:Y:S01]  /*8e50*/  IMAD.MOV.U32 R6, RZ, RZ, R2 ;  /* 0x000000ffff067224 */ /* 0x000fe200078e0002 */
[----:B------:R-:W1:Y:S01]  /*8e60*/  S2R R14, SR_CTAID.Y ;  /* 0x00000000000e7919 */ /* 0x000e620000002600 */
[----:B------:R-:W-:Y:S01]  /*8e70*/  ISETP.NE.AND.EX P1, PT, RZ, UR5, PT, P1 ;  /* 0x00000005ff007c0c */ /* 0x000fe2000bf25310 */
[----:B------:R-:W-:-:S12]  /*8e80*/  IMAD.MOV.U32 R7, RZ, RZ, R3 ;  /* 0x000000ffff077224 */ /* 0x000fd800078e0003 */
[----:B------:R-:W-:Y:S05]  /*8e90*/  @!P1 BRA `(.L_x_179) ;  /* 0x0000000000289947 */ /* 0x000fea0003800000 */
[----:B------:R-:W-:Y:S02]  /*8ea0*/  ULDC UR6, c[0x0][0x634] ;  /* 0x00018d0000067ab9 */ /* 0x000fe40000000800 */
[----:B------:R-:W-:-:S05]  /*8eb0*/  IADD3 R11, P1, R2, UR6, RZ ;  /* 0x00000006020b7c10 */ /* 0x000fca000ff3e0ff */
[----:B------:R-:W-:-:S04]  /*8ec0*/  IMAD.X R19, RZ, RZ, R3, P1 ;  /* 0x000000ffff137224 */ /* 0x000fc800008e0603 */
[----:B------:R-:W-:-:S04]  /*8ed0*/  IMAD.WIDE.U32 R8, R19, UR4, RZ ;  /* 0x0000000413087c25 */ /* 0x000fc8000f8e00ff */
[----:B------:R-:W-:-:S04]  /*8ee0*/  IMAD.WIDE.U32 R8, P1, R11, UR5, R8 ;  /* 0x000000050b087c25 */ /* 0x000fc8000f820008 */
[----:B------:R-:W-:-:S04]  /*8ef0*/  IMAD.WIDE.U32 R10, R11, UR4, RZ ;  /* 0x000000040b0a7c25 */ /* 0x000fc8000f8e00ff */
[----:B------:R-:W-:Y:S01]  /*8f00*/  IMAD.X R7, RZ, RZ, RZ, P1 ;  /* 0x000000ffff077224 */ /* 0x000fe200008e06ff */
[----:B------:R-:W-:Y:S01]  /*8f10*/  IADD3 RZ, P1, R11, R8, RZ ;  /* 0x000000080bff7210 */ /* 0x000fe20007f3e0ff */
[----:B------:R-:W-:-:S04]  /*8f20*/  IMAD.MOV.U32 R6, RZ, RZ, R9 ;  /* 0x000000ffff067224 */ /* 0x000fc800078e0009 */
[----:B------:R-:W-:-:S08]  /*8f30*/  IMAD.WIDE.U32.X R6, R19, UR5, R6, P1 ;  /* 0x0000000513067c25 */ /* 0x000fd000088e0406 */
.L_x_179:
[--C-:B------:R-:W-:Y:S01]  /*8f40*/  SHF.R.U64 R10, R6, UR7, R7.reuse ;  /* 0x00000007060a7c19 */ /* 0x100fe20008001207 */
[----:B------:R-:W-:Y:S01]  /*8f50*/  ULDC.64 UR4, c[0x0][0x620] ;  /* 0x0001880000047ab9 */ /* 0x000fe20000000a00 */
[----:B------:R-:W-:Y:S01]  /*8f60*/  SHF.R.U32.HI R6, RZ, UR7, R7 ;  /* 0x00000007ff067c19 */ /* 0x000fe20008011607 */
[----:B------:R-:W2:Y:S01]  /*8f70*/  LDC R22, c[0x0][0x144] ;  /* 0x00005100ff167b82 */ /* 0x000ea20000000800 */
[----:B------:R-:W-:Y:S01]  /*8f80*/  IADD3 R9, P1, RZ, -R10, RZ ;  /* 0x8000000aff097210 */ /* 0x000fe20007f3e0ff */
[----:B------:R-:W-:Y:S01]  /*8f90*/  ULDC.64 UR8, c[0x0][0x640] ;  /* 0x0001900000087ab9 */ /* 0x000fe20000000a00 */
[----:B0-----:R-:W-:Y:S01]  /*8fa0*/  I2FP.F32.U32 R11, R17 ;  /* 0x00000011000b7245 */ /* 0x001fe20000201000 */
[----:B------:R-:W-:Y:S02]  /*8fb0*/  ULDC UR6, c[0x0][0x608] ;  /* 0x0001820000067ab9 */ /* 0x000fe40000000800 */
[----:B------:R-:W-:Y:S01]  /*8fc0*/  IMAD.X R6, RZ, RZ, ~R6, P1 ;  /* 0x000000ffff067224 */ /* 0x000fe200008e0e06 */
[----:B------:R-:W-:Y:S01]  /*8fd0*/  ISETP.NE.U32.AND P1, PT, RZ, UR8, PT ;  /* 0x00000008ff007c0c */ /* 0x000fe2000bf25070 */
[----:B------:R-:W0:Y:S02]  /*8fe0*/  LDC R19, c[0x0][0x148] ;  /* 0x00005200ff137b82 */ /* 0x000e240000000800 */
[----:B------:R-:W-:Y:S01]  /*8ff0*/  IMAD R8, R6, UR4, RZ ;  /* 0x0000000406087c24 */ /* 0x000fe2000f8e02ff */
[----:B------:R-:W-:Y:S01]  /*9000*/  ISETP.NE.AND.EX P1, PT, RZ, UR9, PT, P1 ;  /* 0x00000009ff007c0c */ /* 0x000fe2000bf25310 */
[----:B------:R-:W-:Y:S01]  /*9010*/  IMAD.WIDE.U32 R6, R9, UR4, R2 ;  /* 0x0000000409067c25 */ /* 0x000fe2000f8e0002 */
[----:B------:R-:W-:-:S03]  /*9020*/  ULDC UR4, c[0x0][0x150] ;  /* 0x0000540000047ab9 */ /* 0x000fc60000000800 */
[----:B------:R-:W-:Y:S02]  /*9030*/  IMAD R9, R9, UR5, R8 ;  /* 0x0000000509097c24 */ /* 0x000fe4000f8e0208 */
[----:B------:R-:W-:Y:S01]  /*9040*/  FMUL R8, R11, UR4 ;  /* 0x000000040b087c20 */ /* 0x000fe20008400000 */
[----:B------:R-:W-:Y:S01]  /*9050*/  ULDC UR4, c[0x0][0x618] ;  /* 0x0001860000047ab9 */ /* 0x000fe20000000800 */
[----:B------:R-:W-:Y:S01]  /*9060*/  ULDC UR5, c[0x0][0x154] ;  /* 0x0000550000057ab9 */ /* 0x000fe20000000800 */
[----:B------:R-:W-:-:S03]  /*9070*/  IMAD.IADD R7, R7, 0x1, R9 ;  /* 0x0000000107077824 */ /* 0x000fc600078e0209 */
[----:B------:R-:W3:Y:S02]  /*9080*/  F2I.U32.TRUNC.NTZ R8, R8 ;  /* 0x0000000800087305 */ /* 0x000ee4000020f000 */
[----:B------:R-:W-:Y:S02]  /*9090*/  SHF.R.U64 R11, R6, UR4, R7 ;  /* 0x00000004060b7c19 */ /* 0x000fe40008001207 */
[----:B-1----:R-:W-:-:S05]  /*90a0*/  I2FP.F32.U32 R6, R14 ;  /* 0x0000000e00067245 */ /* 0x002fca0000201000 */
[----:B------:R-:W-:Y:S01]  /*90b0*/  FMUL R21, R6, UR5 ;  /* 0x0000000506157c20 */ /* 0x000fe20008400000 */
[----:B------:R-:W-:Y:S01]  /*90c0*/  SHF.R.U32.HI R6, RZ, UR4, R7 ;  /* 0x00000004ff067c19 */ /* 0x000fe20008011607 */
[----:B------:R-:W-:-:S03]  /*90d0*/  ULDC UR4, c[0x0][0x658] ;  /* 0x0001960000047ab9 */ /* 0x000fc60000000800 */
[--C-:B------:R-:W-:Y:S01]  /*90e0*/  SHF.R.U64 R20, R11, UR6, R6.reuse ;  /* 0x000000060b147c19 */ /* 0x100fe20008001206 */
[----:B------:R-:W1:Y:S01]  /*90f0*/  F2I.U32.TRUNC.NTZ R21, R21 ;  /* 0x0000001500157305 */ /* 0x000e62000020f000 */
[----:B------:R-:W-:Y:S01]  /*9100*/  SHF.R.U32.HI R7, RZ, UR6, R6 ;  /* 0x00000006ff077c19 */ /* 0x000fe20008011606 */
[----:B---3--:R-:W-:-:S03]  /*9110*/  IMAD.MOV R8, RZ, RZ, -R8 ;  /* 0x000000ffff087224 */ /* 0x008fc600078e0a08 */
[----:B------:R-:W-:Y:S01]  /*9120*/  SHF.R.U64 R18, R20, UR4, R7 ;  /* 0x0000000414127c19 */ /* 0x000fe20008001207 */
[----:B--2---:R-:W-:Y:S01]  /*9130*/  IMAD R17, R22, R8, R17 ;  /* 0x0000000816117224 */ /* 0x004fe200078e0211 */
[----:B------:R-:W-:-:S03]  /*9140*/  SHF.R.U32.HI R23, RZ, UR4, R7 ;  /* 0x00000004ff177c19 */ /* 0x000fc60008011607 */
[----:B------:R-:W-:Y:S02]  /*9150*/  IMAD.MOV.U32 R6, RZ, RZ, R18 ;  /* 0x000000ffff067224 */ /* 0x000fe400078e0012 */
[----:B------:R-:W-:Y:S01]  /*9160*/  IMAD.MOV.U32 R7, RZ, RZ, R23 ;  /* 0x000000ffff077224 */ /* 0x000fe200078e0017 */
[----:B-1----:R-:W-:Y:S06]  /*9170*/  @!P1 BRA `(.L_x_180) ;  /* 0x0000000000289947 */ /* 0x002fec0003800000 */
[----:B------:R-:W-:Y:S02]  /*9180*/  ULDC UR4, c[0x0][0x64c] ;  /* 0x0001930000047ab9 */ /* 0x000fe40000000800 */
[----:B------:R-:W-:-:S05]  /*9190*/  IADD3 R7, P1, R18, UR4, RZ ;  /* 0x0000000412077c10 */ /* 0x000fca000ff3e0ff */
[----:B------:R-:W-:-:S04]  /*91a0*/  IMAD.X R23, RZ, RZ, R23, P1 ;  /* 0x000000ffff177224 */ /* 0x000fc800008e0617 */
[----:B------:R-:W-:-:S04]  /*91b0*/  IMAD.WIDE.U32 R8, R23, UR8, RZ ;  /* 0x0000000817087c25 */ /* 0x000fc8000f8e00ff */
[----:B------:R-:W-:-:S04]  /*91c0*/  IMAD.WIDE.U32 R8, P1, R7, UR9, R8 ;  /* 0x0000000907087c25 */ /* 0x000fc8000f820008 */
[----:B------:R-:W-:-:S04]  /*91d0*/  IMAD.WIDE.U32 R6, R7, UR8, RZ ;  /* 0x0000000807067c25 */ /* 0x000fc8000f8e00ff */
[----:B------:R-:W-:Y:S01]  /*91e0*/  IMAD.MOV.U32 R6, RZ, RZ, R9 ;  /* 0x000000ffff067224 */ /* 0x000fe200078e0009 */
[----:B------:R-:W-:Y:S01]  /*91f0*/  IADD3 RZ, P4, R7, R8, RZ ;  /* 0x0000000807ff7210 */ /* 0x000fe20007f9e0ff */
[----:B------:R-:W-:-:S04]  /*9200*/  IMAD.X R7, RZ, RZ, RZ, P1 ;  /* 0x000000ffff077224 */ /* 0x000fc800008e06ff */
[----:B------:R-:W-:-:S08]  /*9210*/  IMAD.WIDE.U32.X R6, R23, UR9, R6, P4 ;  /* 0x0000000917067c25 */ /* 0x000fd0000a0e0406 */
.L_x_180:
[----:B------:R-:W-:Y:S01]  /*9220*/  ULDC UR4, c[0x0][0x648] ;  /* 0x0001920000047ab9 */ /* 0x000fe20000000800 */
[----:B------:R-:W-:Y:S01]  /*9230*/  LOP3.LUT R20, R20, UR17, RZ, 0xc0, !PT ;  /* 0x0000001114147c12 */ /* 0x000fe2000f8ec0ff */
[----:B------:R-:W-:Y:S01]  /*9240*/  IMAD.MOV R21, RZ, RZ, -R21 ;  /* 0x000000ffff157224 */ /* 0x000fe200078e0a15 */
[----:B------:R-:W-:Y:S01]  /*9250*/  SHF.R.U64 R7, R6, UR4, R7 ;  /* 0x0000000406077c19 */ /* 0x000fe20008001207 */
[----:B------:R-:W-:Y:S01]  /*9260*/  ULDC UR4, c[0x0][0x638] ;  /* 0x00018e0000047ab9 */ /* 0x000fe20000000800 */
[----:B------:R-:W-:Y:S01]  /*9270*/  LOP3.LUT R11, R11, UR16, RZ, 0xc0, !PT ;  /* 0x000000100b0b7c12 */ /* 0x000fe2000f8ec0ff */
[----:B0-----:R-:W-:Y:S01]  /*9280*/  @P3 IMAD R17, R19, R21, R14 ;  /* 0x0000001513113224 */ /* 0x001fe200078e020e */
[----:B------:R-:W-:Y:S01]  /*9290*/  ULDC UR5, c[0x0][0x610] ;  /* 0x0001840000057ab9 */ /* 0x000fe20000000800 */
[----:B------:R-:W-:Y:S02]  /*92a0*/  IMAD.MOV R9, RZ, RZ, -R7 ;  /* 0x000000ffff097224 */ /* 0x000fe400078e0a07 */
[----:B------:R-:W-:-:S02]  /*92b0*/  IMAD R20, R7, UR18, R20 ;  /* 0x0000001207147c24 */ /* 0x000fc4000f8e0214 */
[----:B------:R-:W-:Y:S01]  /*92c0*/  IMAD R18, R9, UR4, R18 ;  /* 0x0000000409127c24 */ /* 0x000fe2000f8e0212 */
[----:B------:R-:W-:Y:S01]  /*92d0*/  ULDC UR4, c[0x0][0x600] ;  /* 0x0001800000047ab9 */ /* 0x000fe20000000800 */
[----:B------:R-:W-:Y:S02]  /*92e0*/  IMAD R17, R20, UR5, R17 ;  /* 0x0000000514117c24 */ /* 0x000fe4000f8e0211 */
[----:B------:R-:W-:Y:S02]  /*92f0*/  IMAD R18, R18, UR4, R11 ;  /* 0x0000000412127c24 */ /* 0x000fe4000f8e020b */
[----:B------:R-:W-:Y:S02]  /*9300*/  IMAD.MOV.U32 R7, RZ, RZ, 0x1 ;  /* 0x00000001ff077424 */ /* 0x000fe400078e00ff */
[----:B------:R-:W-:Y:S01]  /*9310*/  IMAD.MOV.U32 R6, RZ, RZ, R10 ;  /* 0x000000ffff067224 */ /* 0x000fe200078e000a */
[----:B------:R-:W-:Y:S02]  /*9320*/  SEL R14, R18, R17, !P3 ;  /* 0x00000011120e7207 */ /* 0x000fe40005800000 */
[----:B------:R-:W-:-:S07]  /*9330*/  SEL R11, R17, R18, !P3 ;  /* 0x00000012110b7207 */ /* 0x000fce0005800000 */
.L_x_178:
[----:B------:R-:W-:Y:S05]  /*9340*/  BSYNC B1 ;  /* 0x0000000000017941 */ /* 0x000fea0003800000 */
.L_x_177:
[----:B------:R-:W-:-:S13]  /*9350*/  LOP3.LUT P1, RZ, R7, 0xff, RZ, 0xc0, !PT ;  /* 0x000000ff07ff7812 */ /* 0x000fda000782c0ff */
[----:B------:R-:W-:Y:S05]  /*9360*/  @P1 BRA `(.L_x_181) ;  /* 0xfffffff4004c1947 */ /* 0x000fea000383ffff */
[----:B------:R-:W-:Y:S05]  /*9370*/  BSYNC B0 ;  /* 0x0000000000007941 */ /* 0x000fea0003800000 */
.L_x_169:
[----:B------:R-:W-:-:S03]  /*9380*/  UMOV UR4, 0xffffffff ;  /* 0xffffffff00047882 */ /* 0x000fc60000000000 */
[----:B------:R-:W-:Y:S05]  /*9390*/  BRA.DIV UR4, `(.L_x_182) ;  /* 0x0000000604407947 */ /* 0x000fea000b800000 */
[----:B------:R-:W-:-:S13]  /*93a0*/  ELECT P0, URZ, PT ;  /* 0x00000000003f782f */ /* 0x000fda0003800000 */
.L_x_197:
[----:B------:R-:W-:Y:S04]  /*93b0*/  BSSY B0, `(.L_x_183) ;  /* 0x0000034000007945 */ /* 0x000fe80003800000 */
[----:B------:R-:W-:Y:S05]  /*93c0*/  @!P0 BRA `(.L_x_184) ;  /* 0x0000000000c88947 */ /* 0x000fea0003800000 */
[----:B------:R-:W-:-:S04]  /*93d0*/  LOP3.LUT R4, R4, 0x2, RZ, 0xfc, !PT ;  /* 0x0000000204047812 */ /* 0x000fc800078efcff */
[----:B------:R-:W-:-:S13]  /*93e0*/  ISETP.NE.AND P0, PT, R4, 0x3, PT ;  /* 0x000000030400780c */ /* 0x000fda0003f05270 */
[----:B------:R-:W-:Y:S05]  /*93f0*/  @!P0 BRA `(.L_x_185) ;  /* 0x0000000000048947 */ /* 0x000fea0003800000 */
[----:B------:R-:W-:Y:S01]  /*9400*/  BPT.TRAP 0x1 ;  /* 0x000000040000795c */ /* 0x000fe20000300000 */
.L_x_185:
[----:B------:R-:W0:Y:S01]  /*9410*/  S2R R3, SR_CgaCtaId ;  /* 0x0000000000037919 */ /* 0x000e220000008800 */
[----:B------:R-:W-:-:S04]  /*9420*/  MOV R0, 0x400 ;  /* 0x0000040000007802 */ /* 0x000fc80000000f00 */
[----:B0-----:R-:W-:Y:S02]  /*9430*/  LEA R0, R3, R0, 0x18 ;  /* 0x0000000003007211 */ /* 0x001fe400078ec0ff */
[----:B------:R-:W-:-:S03]  /*9440*/  SHF.L.U32 R3, R5, 0x1f, RZ ;  /* 0x0000001f05037819 */ /* 0x000fc600000006ff */
[----:B------:R-:W-:-:S04]  /*9450*/  VIADD R0, R0, 0x28 ;  /* 0x0000002800007836 */ /* 0x000fc80000000000 */
[C---:B------:R-:W-:Y:S02]  /*9460*/  IMAD R6, R13.reuse, 0x8, R0 ;  /* 0x000000080d067824 */ /* 0x040fe400078e0200 */
[----:B------:R-:W-:Y:S02]  /*9470*/  VIADD R13, R13, 0x1 ;  /* 0x000000010d0d7836 */ /* 0x000fe40000000000 */
[----:B------:R-:W0:Y:S03]  /*9480*/  SYNCS.PHASECHK.TRANS64.TRYWAIT P0, [R6+URZ], R3 ;  /* 0x00000003060075a7 */ /* 0x000e26000800017f */
[----:B------:R-:W-:-:S04]  /*9490*/  ISETP.NE.AND P1, PT, R13, 0x5, PT ;  /* 0x000000050d00780c */ /* 0x000fc80003f25270 */
[----:B------:R-:W-:Y:S02]  /*94a0*/  SEL R2, RZ, 0x1, P1 ;  /* 0x00000001ff027807 */ /* 0x000fe40000800000 */
[----:B------:R-:W-:Y:S02]  /*94b0*/  SEL R13, R13, RZ, P1 ;  /* 0x000000ff0d0d7207 */ /* 0x000fe40000800000 */
[----:B------:R-:W-:-:S03]  /*94c0*/  LOP3.LUT R8, R5, R2, RZ, 0x3c, !PT ;  /* 0x0000000205087212 */ /* 0x000fc600078e3cff */
[----:B------:R-:W-:Y:S01]  /*94d0*/  IMAD R7, R13, 0x8, R0 ;  /* 0x000000080d077824 */ /* 0x000fe200078e0200 */
[----:B------:R-:W-:Y:S01]  /*94e0*/  SHF.L.U32 R4, R8, 0x1f, RZ ;  /* 0x0000001f08047819 */ /* 0x000fe200000006ff */
[----:B0-----:R-:W-:Y:S06]  /*94f0*/  @!P0 BRA `(.L_x_186) ;  /* 0x00000004000c8947 */ /* 0x001fec0003800000 */
.L_x_198:
[----:B------:R-:W1:Y:S01]  /*9500*/  SYNCS.PHASECHK.TRANS64.TRYWAIT P0, [R7+URZ], R4 ;  /* 0x00000004070075a7 */ /* 0x000e62000800017f */
[----:B------:R-:W-:-:S05]  /*9510*/  VIADD R2, R13, 0x1 ;  /* 0x000000010d027836 */ /* 0x000fca0000000000 */
[----:B------:R-:W-:-:S04]  /*9520*/  ISETP.NE.AND P1, PT, R2, 0x5, PT ;  /* 0x000000050200780c */ /* 0x000fc80003f25270 */
[----:B0-----:R-:W-:Y:S02]  /*9530*/  SEL R3, RZ, 0x1, P1 ;  /* 0x00000001ff037807 */ /* 0x001fe40000800000 */
[----:B------:R-:W-:Y:S02]  /*9540*/  SEL R9, R2, RZ, P1 ;  /* 0x000000ff02097207 */ /* 0x000fe40000800000 */
[----:B------:R-:W-:-:S03]  /*9550*/  LOP3.LUT R8, R8, R3, RZ, 0x3c, !PT ;  /* 0x0000000308087212 */ /* 0x000fc600078e3cff */
[----:B------:R-:W-:Y:S01]  /*9560*/  IMAD R10, R9, 0x8, R0 ;  /* 0x00000008090a7824 */ /* 0x000fe200078e0200 */
[----:B------:R-:W-:Y:S01]  /*9570*/  SHF.L.U32 R5, R8, 0x1f, RZ ;  /* 0x0000001f08057819 */ /* 0x000fe200000006ff */
[----:B-1----:R-:W-:Y:S06]  /*9580*/  @!P0 BRA `(.L_x_187) ;  /* 0x0000000000fc8947 */ /* 0x002fec0003800000 */
.L_x_199:
[----:B------:R-:W1:Y:S01]  /*9590*/  SYNCS.PHASECHK.TRANS64.TRYWAIT P0, [R10+URZ], R5 ;  /* 0x000000050a0075a7 */ /* 0x000e62000800017f */
[----:B------:R-:W-:-:S05]  /*95a0*/  VIADD R2, R9, 0x1 ;  /* 0x0000000109027836 */ /* 0x000fca0000000000 */
[----:B------:R-:W-:-:S04]  /*95b0*/  ISETP.NE.AND P1, PT, R2, 0x5, PT ;  /* 0x000000050200780c */ /* 0x000fc80003f25270 */
[----:B------:R-:W-:Y:S02]  /*95c0*/  SEL R3, RZ, 0x1, P1 ;  /* 0x00000001ff037807 */ /* 0x000fe40000800000 */
[----:B0-----:R-:W-:Y:S02]  /*95d0*/  SEL R7, R2, RZ, P1 ;  /* 0x000000ff02077207 */ /* 0x001fe40000800000 */
[----:B------:R-:W-:-:S03]  /*95e0*/  LOP3.LUT R9, R8, R3, RZ, 0x3c, !PT ;  /* 0x0000000308097212 */ /* 0x000fc600078e3cff */
[----:B------:R-:W-:Y:S01]  /*95f0*/  IMAD R11, R7, 0x8, R0 ;  /* 0x00000008070b7824 */ /* 0x000fe200078e0200 */
[----:B------:R-:W-:Y:S01]  /*9600*/  SHF.L.U32 R6, R9, 0x1f, RZ ;  /* 0x0000001f09067819 */ /* 0x000fe200000006ff */
[----:B-1----:R-:W-:Y:S06]  /*9610*/  @!P0 BRA `(.L_x_188) ;  /* 0x0000000000ec8947 */ /* 0x002fec0003800000 */
.L_x_200:
[----:B------:R-:W1:Y:S01]  /*9620*/  SYNCS.PHASECHK.TRANS64.TRYWAIT P0, [R11+URZ], R6 ;  /* 0x000000060b0075a7 */ /* 0x000e62000800017f */
[----:B------:R-:W-:-:S05]  /*9630*/  VIADD R2, R7, 0x1 ;  /* 0x0000000107027836 */ /* 0x000fca0000000000 */
[----:B------:R-:W-:-:S04]  /*9640*/  ISETP.NE.AND P1, PT, R2, 0x5, PT ;  /* 0x000000050200780c */ /* 0x000fc80003f25270 */
[----:B------:R-:W-:Y:S02]  /*9650*/  SEL R4, RZ, 0x1, P1 ;  /* 0x00000001ff047807 */ /* 0x000fe40000800000 */
[----:B------:R-:W-:Y:S02]  /*9660*/  SEL R3, R2, RZ, P1 ;  /* 0x000000ff02037207 */ /* 0x000fe40000800000 */
[----:B------:R-:W-:Y:S01]  /*9670*/  LOP3.LUT R4, R9, R4, RZ, 0x3c, !PT ;  /* 0x0000000409047212 */ /* 0x000fe200078e3cff */
[----:B-1----:R-:W-:Y:S06]  /*9680*/  @!P0 BRA `(.L_x_189) ;  /* 0x0000000000e48947 */ /* 0x002fec0003800000 */
.L_x_201:
[----:B------:R-:W-:Y:S01]  /*9690*/  IMAD R3, R3, 0x8, R0 ;  /* 0x0000000803037824 */ /* 0x000fe200078e0200 */
[----:B------:R-:W-:-:S07]  /*96a0*/  SHF.L.U32 R0, R4, 0x1f, RZ ;  /* 0x0000001f04007819 */ /* 0x000fce00000006ff */
.L_x_190:
[----:B--2---:R2:W3:Y:S02]  /*96b0*/  SYNCS.PHASECHK.TRANS64.TRYWAIT P0, [R3+URZ], R0 ;  /* 0x00000000030075a7 */ /* 0x0044e4000800017f */
[----:B---3--:R-:W-:Y:S05]  /*96c0*/  @!P0 NANOSLEEP.SYNCS 0x989680 ;  /* 0x009896800000895d */ /* 0x008fea0003900000 */
[----:B------:R-:W3:Y:S02]  /*96d0*/  @!P0 SYNCS.PHASECHK.TRANS64 P0, [R3+URZ], R0 ;  /* 0x00000000030085a7 */ /* 0x000ee4000800007f */
[----:B---3--:R-:W-:Y:S05]  /*96e0*/  @!P0 BRA `(.L_x_190) ;  /* 0xfffffffc00f08947 */ /* 0x008fea000383ffff */
.L_x_184:
[----:B------:R-:W-:Y:S05]  /*96f0*/  BSYNC B0 ;  /* 0x0000000000007941 */ /* 0x000fea0003800000 */
.L_x_183:
[----:B------:R-:W-:Y:S05]  /*9700*/  EXIT ;  /* 0x000000000000794d */ /* 0x000fea0003800000 */
.L_x_17:
[----:B-1----:R-:W-:-:S04]  /*9710*/  IMAD.U32 R11, RZ, RZ, UR6 ;  /* 0x00000006ff0b7e24 */ /* 0x002fc8000f8e00ff */
[----:B------:R1:W4:Y:S03]  /*9720*/  SYNCS.PHASECHK.TRANS64.TRYWAIT P0, [R11+URZ], R10 ;  /* 0x0000000a0b0075a7 */ /* 0x000326000800017f */
[----:B----4-:R-:W-:Y:S05]  /*9730*/  @!P0 NANOSLEEP.SYNCS 0x989680 ;  /* 0x009896800000895d */ /* 0x010fea0003900000 */
[----:B------:R-:W4:Y:S02]  /*9740*/  @!P0 SYNCS.PHASECHK.TRANS64 P0, [R11+URZ], R10 ;  /* 0x0000000a0b0085a7 */ /* 0x000f24000800007f */
[----:B----4-:R-:W-:Y:S05]  /*9750*/  @!P0 BRA `(.L_x_17) ;  /* 0xfffffffc00ec8947 */ /* 0x010fea000383ffff */
[----:B------:R-:W-:Y:S05]  /*9760*/  BRA `(.L_x_16) ;  /* 0xffffff7c00807947 */ /* 0x000fea000383ffff */
.L_x_23:
[----:B-1----:R-:W-:-:S04]  /*9770*/  IMAD.U32 R12, RZ, RZ, UR14 ;  /* 0x0000000eff0c7e24 */ /* 0x002fc8000f8e00ff */
[----:B------:R1:W4:Y:S03]  /*9780*/  SYNCS.PHASECHK.TRANS64.TRYWAIT P0, [R12+URZ], R11 ;  /* 0x0000000b0c0075a7 */ /* 0x000326000800017f */
[----:B----4-:R-:W-:Y:S05]  /*9790*/  @!P0 NANOSLEEP.SYNCS 0x989680 ;  /* 0x009896800000895d */ /* 0x010fea0003900000 */
[----:B------:R-:W4:Y:S02]  /*97a0*/  @!P0 SYNCS.PHASECHK.TRANS64 P0, [R12+URZ], R11 ;  /* 0x0000000b0c0085a7 */ /* 0x000f24000800007f */
[----:B----4-:R-:W-:Y:S05]  /*97b0*/  @!P0 BRA `(.L_x_23) ;  /* 0xfffffffc00ec8947 */ /* 0x010fea000383ffff */
[----:B------:R-:W-:Y:S05]  /*97c0*/  BRA `(.L_x_22) ;  /* 0xffffff8800347947 */ /* 0x000fea000383ffff */
.L_x_170:
[----:B------:R-:W-:Y:S01]  /*97d0*/  BSSY B1, `(.L_x_191) ;  /* 0x0000006000017945 */ /* 0x000fe20003800000 */
[----:B------:R-:W-:-:S07]  /*97e0*/  IMAD.MOV.U32 R7, RZ, RZ, -0x1 ;  /* 0xffffffffff077424 */ /* 0x000fce00078e00ff */
[----:B------:R-:W-:Y:S05]  /*97f0*/  WARPSYNC.COLLECTIVE R7, `(.L_x_192) ;  /* 0x00000000070c7348 */ /* 0x000fea0003c00000 */
[----:B------:R-:W-:Y:S02]  /*9800*/  ELECT P1, UR62, PT ;  /* 0x00000000003e782f */ /* 0x000fe40003820000 */
[----:B------:R-:W-:Y:S01]  /*9810*/  MOV R7, UR62 ;  /* 0x0000003e00077c02 */ /* 0x000fe20008000f00 */
[----:B------:R-:W-:Y:S10]  /*9820*/  ENDCOLLECTIVE ;  /* 0x000000000000791b */ /* 0x000ff40003800000 */
.L_x_192:
[----:B------:R-:W-:Y:S05]  /*9830*/  BSYNC B1 ;  /* 0x0000000000017941 */ /* 0x000fea0003800000 */
.L_x_191:
[----:B------:R-:W-:Y:S05]  /*9840*/  BRA `(.L_x_193) ;  /* 0xfffffff000207947 */ /* 0x000fea000383ffff */
.L_x_173:
[----:B-1----:R1:W2:Y:S02]  /*9850*/  SYNCS.PHASECHK.TRANS64.TRYWAIT P1, [R19+URZ+0x28], R10 ;  /* 0x0000280a130075a7 */ /* 0x0022a4000802017f */
[----:B--2---:R-:W-:Y:S05]  /*9860*/  @!P1 NANOSLEEP.SYNCS 0x989680 ;  /* 0x009896800000995d */ /* 0x004fea0003900000 */
[----:B------:R-:W2:Y:S02]  /*9870*/  @!P1 SYNCS.PHASECHK.TRANS64 P1, [R19+URZ+0x28], R10 ;  /* 0x0000280a130095a7 */ /* 0x000ea4000802007f */
[----:B--2---:R-:W-:Y:S05]  /*9880*/  @!P1 BRA `(.L_x_173) ;  /* 0xfffffffc00f09947 */ /* 0x004fea000383ffff */
[----:B------:R-:W-:Y:S05]  /*9890*/  BRA `(.L_x_194) ;  /* 0xfffffff000547947 */ /* 0x000fea000383ffff */
.L_x_182:
[----:B------:R-:W-:Y:S01]  /*98a0*/  BSSY B0, `(.L_x_195) ;  /* 0x0000006000007945 */ /* 0x000fe20003800000 */
[----:B------:R-:W-:-:S07]  /*98b0*/  IMAD.MOV.U32 R7, RZ, RZ, -0x1 ;  /* 0xffffffffff077424 */ /* 0x000fce00078e00ff */
[----:B------:R-:W-:Y:S05]  /*98c0*/  WARPSYNC.COLLECTIVE R7, `(.L_x_196) ;  /* 0x00000000070c7348 */ /* 0x000fea0003c00000 */
[----:B------:R-:W-:Y:S02]  /*98d0*/  ELECT P1, UR62, PT ;  /* 0x00000000003e782f */ /* 0x000fe40003820000 */
[----:B------:R-:W-:Y:S01]  /*98e0*/  MOV R7, UR62 ;  /* 0x0000003e00077c02 */ /* 0x000fe20008000f00 */
[----:B------:R-:W-:Y:S10]  /*98f0*/  ENDCOLLECTIVE ;  /* 0x000000000000791b */ /* 0x000ff40003800000 */
.L_x_196:
[----:B------:R-:W-:Y:S05]  /*9900*/  BSYNC B0 ;  /* 0x0000000000007941 */ /* 0x000fea0003800000 */
.L_x_195:
[----:B------:R-:W-:Y:S01]  /*9910*/  PLOP3.LUT P0, PT, P1, PT, PT, 0x80, 0x0 ;  /* 0x000000000000781c */ /* 0x000fe20000f0f070 */
[----:B------:R-:W-:-:S12]  /*9920*/  BRA `(.L_x_197) ;  /* 0xfffffff800a07947 */ /* 0x000fd8000383ffff */
.L_x_186:
[----:B0-----:R0:W1:Y:S02]  /*9930*/  SYNCS.PHASECHK.TRANS64.TRYWAIT P0, [R6+URZ], R3 ;  /* 0x00000003060075a7 */ /* 0x001064000800017f */
[----:B-1----:R-:W-:Y:S05]  /*9940*/  @!P0 NANOSLEEP.SYNCS 0x989680 ;  /* 0x009896800000895d */ /* 0x002fea0003900000 */
[----:B------:R-:W1:Y:S02]  /*9950*/  @!P0 SYNCS.PHASECHK.TRANS64 P0, [R6+URZ], R3 ;  /* 0x00000003060085a7 */ /* 0x000e64000800007f */
[----:B-1----:R-:W-:Y:S05]  /*9960*/  @!P0 BRA `(.L_x_186) ;  /* 0xfffffffc00f08947 */ /* 0x002fea000383ffff */
[----:B------:R-:W-:Y:S05]  /*9970*/  BRA `(.L_x_198) ;  /* 0xfffffff800e07947 */ /* 0x000fea000383ffff */
.L_x_187:
[----:B0-----:R0:W1:Y:S02]  /*9980*/  SYNCS.PHASECHK.TRANS64.TRYWAIT P0, [R7+URZ], R4 ;  /* 0x00000004070075a7 */ /* 0x001064000800017f */
[----:B-1----:R-:W-:Y:S05]  /*9990*/  @!P0 NANOSLEEP.SYNCS 0x989680 ;  /* 0x009896800000895d */ /* 0x002fea0003900000 */
[----:B------:R-:W1:Y:S02]  /*99a0*/  @!P0 SYNCS.PHASECHK.TRANS64 P0, [R7+URZ], R4 ;  /* 0x00000004070085a7 */ /* 0x000e64000800007f */
[----:B-1----:R-:W-:Y:S05]  /*99b0*/  @!P0 BRA `(.L_x_187) ;  /* 0xfffffffc00f08947 */ /* 0x002fea000383ffff */
[----:B------:R-:W-:Y:S05]  /*99c0*/  BRA `(.L_x_199) ;  /* 0xfffffff800f07947 */ /* 0x000fea000383ffff */
.L_x_188:
[----:B0-----:R0:W1:Y:S02]  /*99d0*/  SYNCS.PHASECHK.TRANS64.TRYWAIT P0, [R10+URZ], R5 ;  /* 0x000000050a0075a7 */ /* 0x001064000800017f */
[----:B-1----:R-:W-:Y:S05]  /*99e0*/  @!P0 NANOSLEEP.SYNCS 0x989680 ;  /* 0x009896800000895d */ /* 0x002fea0003900000 */
[----:B------:R-:W1:Y:S02]  /*99f0*/  @!P0 SYNCS.PHASECHK.TRANS64 P0, [R10+URZ], R5 ;  /* 0x000000050a0085a7 */ /* 0x000e64000800007f */
[----:B-1----:R-:W-:Y:S05]  /*9a00*/  @!P0 BRA `(.L_x_188) ;  /* 0xfffffffc00f08947 */ /* 0x002fea000383ffff */
[----:B------:R-:W-:Y:S05]  /*9a10*/  BRA `(.L_x_200) ;  /* 0xfffffffc00007947 */ /* 0x000fea000383ffff */
.L_x_189:
[----:B-1----:R1:W2:Y:S02]  /*9a20*/  SYNCS.PHASECHK.TRANS64.TRYWAIT P0, [R11+URZ], R6 ;  /* 0x000000060b0075a7 */ /* 0x0022a4000800017f */
[----:B--2---:R-:W-:Y:S05]  /*9a30*/  @!P0 NANOSLEEP.SYNCS 0x989680 ;  /* 0x009896800000895d */ /* 0x004fea0003900000 */
[----:B------:R-:W2:Y:S02]  /*9a40*/  @!P0 SYNCS.PHASECHK.TRANS64 P0, [R11+URZ], R6 ;  /* 0x000000060b0085a7 */ /* 0x000ea4000800007f */
[----:B--2---:R-:W-:Y:S05]  /*9a50*/  @!P0 BRA `(.L_x_189) ;  /* 0xfffffffc00f08947 */ /* 0x004fea000383ffff */
[----:B------:R-:W-:Y:S05]  /*9a60*/  BRA `(.L_x_201) ;  /* 0xfffffffc00087947 */ /* 0x000fea000383ffff */
.L_x_202:
[----:B------:R-:W-:-:S00]  /*9a70*/  BRA `(.L_x_202) ;  /* 0xfffffffc00fc7947 */ /* 0x000fc0000383ffff */
[----:B------:R-:W-:-:S00]  /*9a80*/  NOP ;  /* 0x0000000000007918 */ /* 0x000fc00000000000 */
[----:B------:R-:W-:-:S00]  /*9a90*/  NOP ;  /* 0x0000000000007918 */ /* 0x000fc00000000000 */
[----:B------:R-:W-:-:S00]  /*9aa0*/  NOP ;  /* 0x0000000000007918 */ /* 0x000fc00000000000 */
[----:B------:R-:W-:-:S00]  /*9ab0*/  NOP ;  /* 0x0000000000007918 */ /* 0x000fc00000000000 */
[----:B------:R-:W-:-:S00]  /*9ac0*/  NOP ;  /* 0x0000000000007918 */ /* 0x000fc00000000000 */
[----:B------:R-:W-:-:S00]  /*9ad0*/  NOP ;  /* 0x0000000000007918 */ /* 0x000fc00000000000 */
[----:B------:R-:W-:-:S00]  /*9ae0*/  NOP ;  /* 0x0000000000007918 */ /* 0x000fc00000000000 */
[----:B------:R-:W-:-:S00]  /*9af0*/  NOP ;  /* 0x0000000000007918 */ /* 0x000fc00000000000 */
.L_x_203:


//--------------------- .nv.shared._ZN7cutlass13device_kernelINS_4gemm6kernel13GemmUniversalIN4cute5tupleIJiiiiEEENS1_10collective13CollectiveMmaINS1_37MainloopSm90TmaGmmaWarpSpecializedFP8ILi5ENS5_IJNS4_1CILi1EEESB_SB_EEENS1_35KernelTmaWarpSpecializedCooperativeEEENS5_IJNSA_ILi256EEENSA_ILi64EEENSA_ILi128EEEEEENS_12float_e4m3_tENS5_IJlSB_lEEESJ_SK_NS4_8TiledMMAINS4_8MMA_AtomIJNS4_4SM904GMMA30MMA_64x64x32_F32E4M3E4M3_SS_TNILNSO_7ScaleInE1ELSQ_1EEEEEENS4_6LayoutINS5_IJNSA_ILi2EEESB_SB_EEENS5_IJSB_NSA_ILi0EEESW_EEEEENS5_IJNS4_10UnderscoreESZ_SZ_EEEEENS4_13SM90_TMA_LOADENS4_14ComposedLayoutINS4_7SwizzleILi3ELi4ELi3EEENS4_18smem_ptr_flag_bitsILi8EEENST_INS5_IJNSA_ILi8EEESH_EEENS5_IJSH_SB_EEEEEEEvNS4_8identityES12_S1C_vS1D_EENS_8epilogue10collective6detail29Sm90TmaWarpSpecializedAdapterINS1G_15DefaultEpilogueISJ_SK_SK_NS1F_6thread17LinearCombinationISJ_Li1EffLNS1K_9ScaleType4KindE0ELNS_15FloatRoundStyleE2ESJ_EENS1_15EpilogueDefaultEEEEEvvEEEEvNT_6ParamsE --------------------------
	.section	.nv.shared._ZN7cutlass13device_kernelINS_4gemm6kernel13GemmUniversalIN4cute5tupleIJiiiiEEENS1_10collective13CollectiveMmaINS1_37MainloopSm90TmaGmmaWarpSpecializedFP8ILi5ENS5_IJNS4_1CILi1EEESB_SB_EEENS1_35KernelTmaWarpSpecializedCooperativeEEENS5_IJNSA_ILi256EEENSA_ILi64EEENSA_ILi128EEEEEENS_12float_e4m3_tENS5_IJlSB_lEEESJ_SK_NS4_8TiledMMAINS4_8MMA_AtomIJNS4_4SM904GMMA30MMA_64x64x32_F32E4M3E4M3_SS_TNILNSO_7ScaleInE1ELSQ_1EEEEEENS4_6LayoutINS5_IJNSA_ILi2EEESB_SB_EEENS5_IJSB_NSA_ILi0EEESW_EEEEENS5_IJNS4_10UnderscoreESZ_SZ_EEEEENS4_13SM90_TMA_LOADENS4_14ComposedLayoutINS4_7SwizzleILi3ELi4ELi3EEENS4_18smem_ptr_flag_bitsILi8EEENST_INS5_IJNSA_ILi8EEESH_EEENS5_IJSH_SB_EEEEEEEvNS4_8identityES12_S1C_vS1D_EENS_8epilogue10collective6detail29Sm90TmaWarpSpecializedAdapterINS1G_15DefaultEpilogueISJ_SK_SK_NS1F_6thread17LinearCombinationISJ_Li1EffLNS1K_9ScaleType4KindE0ELNS_15FloatRoundStyleE2ESJ_EENS1_15EpilogueDefaultEEEEEvvEEEEvNT_6ParamsE,"aw",@nobits
	.sectionflags	@""
	.align	16
	.zero		1024


//--------------------- .nv.shared.reserved.0     --------------------------
	.section	.nv.shared.reserved.0,"aw",@nobits
	.weak		__nv_reservedSMEM_offset_0_alias
	.size		__nv_reservedSMEM_offset_0_alias, 0, 0
	.other		__nv_reservedSMEM_offset_0_alias,@"STO_CUDA_RESERVED_SHARED STV_DEFAULT"
__nv_reservedSMEM_offset_0_alias:
	.zero		0


//--------------------- .nv.global                --------------------------
	.section	.nv.global,"aw",@nobits
.nv.global:
	.type		_ZN39_INTERNAL_dfb78a76_4_k_cu_2b6bbba2_47774cute1_E,@object
	.size		_ZN39_INTERNAL_dfb78a76_4_k_cu_2b6bbba2_47774cute1_E,(_ZN39_INTERNAL_dfb78a76_4_k_cu_2b6bbba2_47774cuda3std3__45__cpo6cbeginE - _ZN39_INTERNAL_dfb78a76_4_k_cu_2b6bbba2_47774cute1_E)
_ZN39_INTERNAL_dfb78a76_4_k_cu_2b6bbba2_47774cute1_E:
	.zero		1
	.type		_ZN39_INTERNAL_dfb78a76_4_k_cu_2b6bbba2_47774cuda3std3__45__cpo6cbeginE,@object
	.size		_ZN39_INTERNAL_dfb78a76_4_k_cu_2b6bbba2_47774cuda3std3__45__cpo6cbeginE,(_ZN39_INTERNAL_dfb78a76_4_k_cu_2b6bbba2_47774cuda3std3__48in_placeE - _ZN39_INTERNAL_dfb78a76_4_k_cu_2b6bbba2_47774cuda3std3__45__cpo6cbeginE)
_ZN39_INTERNAL_dfb78a76_4_k_cu_2b6bbba2_47774cuda3std3__45__cpo6cbeginE:
	.zero		1
	.type		_ZN39_INTERNAL_dfb78a76_4_k_cu_2b6bbba2_47774cuda3std3__48in_placeE,@object
	.size		_ZN39_INTERNAL_dfb78a76_4_k_cu_2b6bbba2_47774cuda3std3__48in_placeE,(_ZN39_INTERNAL_dfb78a76_4_k_cu_2b6bbba2_47774cuda3std6ranges3__45__cpo9iter_moveE - _ZN39_INTERNAL_dfb78a76_4_k_cu_2b6bbba2_47774cuda3std3__48in_placeE)
_ZN39_INTERNAL_dfb78a76_4_k_cu_2b6bbba2_47774cuda3std3__48in_placeE:
	.zero		1
	.type		_ZN39_INTERNAL_dfb78a76_4_k_cu_2b6bbba2_47774cuda3std6ranges3__45__cpo9iter_moveE,@object
	.size		_ZN39_INTERNAL_dfb78a76_4_k_cu_2b6bbba2_47774cuda3std6ranges3__45__cpo9iter_moveE,(_ZN39_INTERNAL_dfb78a76_4_k_cu_2b6bbba2_47774cuda3std3__45__cpo5beginE - _ZN39_INTERNAL_dfb78a76_4_k_cu_2b6bbba2_47774cuda3std6ranges3__45__cpo9iter_moveE)
_ZN39_INTERNAL_dfb78a76_4_k_cu_2b6bbba2_47774cuda3std6ranges3__45__cpo9iter_moveE:
	.zero		1
	.type		_ZN39_INTERNAL_dfb78a76_4_k_cu_2b6bbba2_47774cuda3std3__45__cpo5beginE,@object
	.size		_ZN39_INTERNAL_dfb78a76_4_k_cu_2b6bbba2_47774cuda3std3__45__cpo5beginE,(_ZN39_INTERNAL_dfb78a76_4_k_cu_2b6bbba2_47774cuda3std3__441_GLOBAL__N__dfb78a76_4_k_cu_2b6bbba2_47776ignoreE - _ZN39_INTERNAL_dfb78a76_4_k_cu_2b6bbba2_47774cuda3std3__45__cpo5beginE)
_ZN39_INTERNAL_dfb78a76_4_k_cu_2b6bbba2_47774cuda3std3__45__cpo5beginE:
	.zero		1
	.type		_ZN39_INTERNAL_dfb78a76_4_k_cu_2b6bbba2_47774cuda3std3__441_GLOBAL__N__dfb78a76_4_k_cu_2b6bbba2_47776ignoreE,@object
	.size		_ZN39_INTERNAL_dfb78a76_4_k_cu_2b6bbba2_47774cuda3std3__441_GLOBAL__N__dfb78a76_4_k_cu_2b6bbba2_47776ignoreE,(_ZN39_INTERNAL_dfb78a76_4_k_cu_2b6bbba2_47774cute7productE - _ZN39_INTERNAL_dfb78a76_4_k_cu_2b6bbba2_47774cuda3std3__441_GLOBAL__N__dfb78a76_4_k_cu_2b6bbba2_47776ignoreE)
_ZN39_INTERNAL_dfb78a76_4_k_cu_2b6bbba2_47774cuda3std3__441_GLOBAL__N__dfb78a76_4_k_cu_2b6bbba2_47776ignoreE:
	.zero		1
	.type		_ZN39_INTERNAL_dfb78a76_4_k_cu_2b6bbba2_47774cute7productE,@object
	.size		_ZN39_INTERNAL_dfb78a76_4_k_cu_2b6bbba2_47774cute7productE,(_ZN39_INTERNAL_dfb78a76_4_k_cu_2b6bbba2_47774cuda3std3__45__cpo3endE - _ZN39_INTERNAL_dfb78a76_4_k_cu_2b6bbba2_47774cute7productE)
_ZN39_INTERNAL_dfb78a76_4_k_cu_2b6bbba2_47774cute7productE:
	.zero		1
	.type		_ZN39_INTERNAL_dfb78a76_4_k_cu_2b6bbba2_47774cuda3std3__45__cpo3endE,@object
	.size		_ZN39_INTERNAL_dfb78a76_4_k_cu_2b6bbba2_47774cuda3std3__45__cpo3endE,(_ZN39_INTERNAL_dfb78a76_4_k_cu_2b6bbba2_47774cuda3std3__419piecewise_constructE - _ZN39_INTERNAL_dfb78a76_4_k_cu_2b6bbba2_47774cuda3std3__45__cpo3endE)
_ZN39_INTERNAL_dfb78a76_4_k_cu_2b6bbba2_47774cuda3std3__45__cpo3endE:
	.zero		1
	.type		_ZN39_INTERNAL_dfb78a76_4_k_cu_2b6bbba2_47774cuda3std3__419piecewise_constructE,@object
	.size		_ZN39_INTERNAL_dfb78a76_4_k_cu_2b6bbba2_47774cuda3std3__419piecewise_constructE,(_ZN39_INTERNAL_dfb78a76_4_k_cu_2b6bbba2_47774cuda3std3__45__cpo4cendE - _ZN39_INTERNAL_dfb78a76_4_k_cu_2b6bbba2_47774cuda3std3__419piecewise_constructE)
_ZN39_INTERNAL_dfb78a76_4_k_cu_2b6bbba2_47774cuda3std3__419piecewise_constructE:
	.zero		1
	.type		_ZN39_INTERNAL_dfb78a76_4_k_cu_2b6bbba2_47774cuda3std3__45__cpo4cendE,@object
	.size		_ZN39_INTERNAL_dfb78a76_4_k_cu_2b6bbba2_47774cuda3std3__45__cpo4cendE,(_ZN39_INTERNAL_dfb78a76_4_k_cu_2b6bbba2_47774cuda3std6ranges3__45__cpo4swapE - _ZN39_INTERNAL_dfb78a76_4_k_cu_2b6bbba2_47774cuda3std3__45__cpo4cendE)
_ZN39_INTERNAL_dfb78a76_4_k_cu_2b6bbba2_47774cuda3std3__45__cpo4cendE:
	.zero		1
	.type		_ZN39_INTERNAL_dfb78a76_4_k_cu_2b6bbba2_47774cuda3std6ranges3__45__cpo4swapE,@object
	.size		_ZN39_INTERNAL_dfb78a76_4_k_cu_2b6bbba2_47774cuda3std6ranges3__45__cpo4swapE,(.L_7 - _ZN39_INTERNAL_dfb78a76_4_k_cu_2b6bbba2_47774cuda3std6ranges3__45__cpo4swapE)
_ZN39_INTERNAL_dfb78a76_4_k_cu_2b6bbba2_47774cuda3std6ranges3__45__cpo4swapE:
	.zero		1
.L_7:


//--------------------- .nv.constant0._ZN7cutlass13device_kernelINS_4gemm6kernel13GemmUniversalIN4cute5tupleIJiiiiEEENS1_10collective13CollectiveMmaINS1_37MainloopSm90TmaGmmaWarpSpecializedFP8ILi5ENS5_IJNS4_1CILi1EEESB_SB_EEENS1_35KernelTmaWarpSpecializedCooperativeEEENS5_IJNSA_ILi256EEENSA_ILi64EEENSA_ILi128EEEEEENS_12float_e4m3_tENS5_IJlSB_lEEESJ_SK_NS4_8TiledMMAINS4_8MMA_AtomIJNS4_4SM904GMMA30MMA_64x64x32_F32E4M3E4M3_SS_TNILNSO_7ScaleInE1ELSQ_1EEEEEENS4_6LayoutINS5_IJNSA_ILi2EEESB_SB_EEENS5_IJSB_NSA_ILi0EEESW_EEEEENS5_IJNS4_10UnderscoreESZ_SZ_EEEEENS4_13SM90_TMA_LOADENS4_14ComposedLayoutINS4_7SwizzleILi3ELi4ELi3EEENS4_18smem_ptr_flag_bitsILi8EEENST_INS5_IJNSA_ILi8EEESH_EEENS5_IJSH_SB_EEEEEEEvNS4_8identityES12_S1C_vS1D_EENS_8epilogue10collective6detail29Sm90TmaWarpSpecializedAdapterINS1G_15DefaultEpilogueISJ_SK_SK_NS1F_6thread17LinearCombinationISJ_Li1EffLNS1K_9ScaleType4KindE0ELNS_15FloatRoundStyleE2ESJ_EENS1_15EpilogueDefaultEEEEEvvEEEEvNT_6ParamsE --------------------------
	.section	.nv.constant0._ZN7cutlass13device_kernelINS_4gemm6kernel13GemmUniversalIN4cute5tupleIJiiiiEEENS1_10collective13CollectiveMmaINS1_37MainloopSm90TmaGmmaWarpSpecializedFP8ILi5ENS5_IJNS4_1CILi1EEESB_SB_EEENS1_35KernelTmaWarpSpecializedCooperativeEEENS5_IJNSA_ILi256EEENSA_ILi64EEENSA_ILi128EEEEEENS_12float_e4m3_tENS5_IJlSB_lEEESJ_SK_NS4_8TiledMMAINS4_8MMA_AtomIJNS4_4SM904GMMA30MMA_64x64x32_F32E4M3E4M3_SS_TNILNSO_7ScaleInE1ELSQ_1EEEEEENS4_6LayoutINS5_IJNSA_ILi2EEESB_SB_EEENS5_IJSB_NSA_ILi0EEESW_EEEEENS5_IJNS4_10UnderscoreESZ_SZ_EEEEENS4_13SM90_TMA_LOADENS4_14ComposedLayoutINS4_7SwizzleILi3ELi4ELi3EEENS4_18smem_ptr_flag_bitsILi8EEENST_INS5_IJNSA_ILi8EEESH_EEENS5_IJSH_SB_EEEEEEEvNS4_8identityES12_S1C_vS1D_EENS_8epilogue10collective6detail29Sm90TmaWarpSpecializedAdapterINS1G_15DefaultEpilogueISJ_SK_SK_NS1F_6thread17LinearCombinationISJ_Li1EffLNS1K_9ScaleType4KindE0ELNS_15FloatRoundStyleE2ESJ_EENS1_15EpilogueDefaultEEEEEvvEEEEvNT_6ParamsE,"a",@progbits
	.sectionflags	@""
	.align	4
.nv.constant0._ZN7cutlass13device_kernelINS_4gemm6kernel13GemmUniversalIN4cute5tupleIJiiiiEEENS1_10collective13CollectiveMmaINS1_37MainloopSm90TmaGmmaWarpSpecializedFP8ILi5ENS5_IJNS4_1CILi1EEESB_SB_EEENS1_35KernelTmaWarpSpecializedCooperativeEEENS5_IJNSA_ILi256EEENSA_ILi64EEENSA_ILi128EEEEEENS_12float_e4m3_tENS5_IJlSB_lEEESJ_SK_NS4_8TiledMMAINS4_8MMA_AtomIJNS4_4SM904GMMA30MMA_64x64x32_F32E4M3E4M3_SS_TNILNSO_7ScaleInE1ELSQ_1EEEEEENS4_6LayoutINS5_IJNSA_ILi2EEESB_SB_EEENS5_IJSB_NSA_ILi0EEESW_EEEEENS5_IJNS4_10UnderscoreESZ_SZ_EEEEENS4_13SM90_TMA_LOADENS4_14ComposedLayoutINS4_7SwizzleILi3ELi4ELi3EEENS4_18smem_ptr_flag_bitsILi8EEENST_INS5_IJNSA_ILi8EEESH_EEENS5_IJSH_SB_EEEEEEEvNS4_8identityES12_S1C_vS1D_EENS_8epilogue10collective6detail29Sm90TmaWarpSpecializedAdapterINS1G_15DefaultEpilogueISJ_SK_SK_NS1F_6thread17LinearCombinationISJ_Li1EffLNS1K_9ScaleType4KindE0ELNS_15FloatRoundStyleE2ESJ_EENS1_15EpilogueDefaultEEEEEvvEEEEvNT_6ParamsE:
	.zero		1664


//--------------------- SYMBOLS --------------------------

	.type		.nv.reservedSmem.offset0,@object
	.size		.nv.reservedSmem.offset0,0x4
